	.headerflags	@"EF_CUDA_TEXMODE_UNIFIED EF_CUDA_64BIT_ADDRESS EF_CUDA_ACCELERATORS EF_CUDA_SM90 EF_CUDA_VIRTUAL_SM(EF_CUDA_SM90)"
	.elftype	@"ET_EXEC"


//--------------------- .nv.info                  --------------------------
	.section	.nv.info,"",@"SHT_CUDA_INFO"
	.align	4


	//----- nvinfo : EIATTR_REGCOUNT
	.align		4
        /*0000*/ 	.byte	0x04, 0x2f
        /*0002*/ 	.short	(.L_1 - .L_0)
	.align		4
.L_0:
        /*0004*/ 	.word	index@(triton_poi_fused_cat_13)
        /*0008*/ 	.word	0x00000028


	//----- nvinfo : EIATTR_MIN_STACK_SIZE
	.align		4
.L_1:
        /*000c*/ 	.byte	0x04, 0x12
        /*000e*/ 	.short	(.L_3 - .L_2)
	.align		4
.L_2:
        /*0010*/ 	.word	index@(triton_poi_fused_cat_13)
        /*0014*/ 	.word	0x00000000


	//----- nvinfo : EIATTR_FRAME_SIZE
	.align		4
.L_3:
        /*0018*/ 	.byte	0x04, 0x11
        /*001a*/ 	.short	(.L_5 - .L_4)
	.align		4
.L_4:
        /*001c*/ 	.word	index@(triton_poi_fused_cat_13)
        /*0020*/ 	.word	0x00000000


	//----- nvinfo : EIATTR_MIN_STACK_SIZE
	.align		4
.L_5:
        /*0024*/ 	.byte	0x04, 0x12
        /*0026*/ 	.short	(.L_7 - .L_6)
	.align		4
.L_6:
        /*0028*/ 	.word	index@(triton_poi_fused_cat_13)
        /*002c*/ 	.word	0x00000000
.L_7:


//--------------------- .nv.info.triton_poi_fused_cat_13 --------------------------
	.section	.nv.info.triton_poi_fused_cat_13,"",@"SHT_CUDA_INFO"
	.sectionflags	@""
	.align	4


	//----- nvinfo : EIATTR_CUDA_API_VERSION
	.align		4
        /*0000*/ 	.byte	0x04, 0x37
        /*0002*/ 	.short	(.L_9 - .L_8)
.L_8:
        /*0004*/ 	.word	0x0000007c


	//----- nvinfo : EIATTR_KPARAM_INFO
	.align		4
.L_9:
        /*0008*/ 	.byte	0x04, 0x17
        /*000a*/ 	.short	(.L_11 - .L_10)
.L_10:
        /*000c*/ 	.word	0x00000000
        /*0010*/ 	.short	0x0009
        /*0012*/ 	.short	0x0048
        /*0014*/ 	.byte	0x00, 0xf0, 0x11, 0x00


	//----- nvinfo : EIATTR_KPARAM_INFO
	.align		4
.L_11:
        /*0018*/ 	.byte	0x04, 0x17
        /*001a*/ 	.short	(.L_13 - .L_12)
.L_12:
        /*001c*/ 	.word	0x00000000
        /*0020*/ 	.short	0x0008
        /*0022*/ 	.short	0x0040
        /*0024*/ 	.byte	0x00, 0xf4, 0x21, 0x00


	//----- nvinfo : EIATTR_KPARAM_INFO
	.align		4
.L_13:
        /*0028*/ 	.byte	0x04, 0x17
        /*002a*/ 	.short	(.L_15 - .L_14)
.L_14:
        /*002c*/ 	.word	0x00000000
        /*0030*/ 	.short	0x0007
        /*0032*/ 	.short	0x0038
        /*0034*/ 	.byte	0x00, 0xf4, 0x21, 0x00


	//----- nvinfo : EIATTR_KPARAM_INFO
	.align		4
.L_15:
        /*0038*/ 	.byte	0x04, 0x17
        /*003a*/ 	.short	(.L_17 - .L_16)
.L_16:
        /*003c*/ 	.word	0x00000000
        /*0040*/ 	.short	0x0006
        /*0042*/ 	.short	0x0030
        /*0044*/ 	.byte	0x00, 0xf4, 0x21, 0x00


	//----- nvinfo : EIATTR_KPARAM_INFO
	.align		4
.L_17:
        /*0048*/ 	.byte	0x04, 0x17
        /*004a*/ 	.short	(.L_19 - .L_18)
.L_18:
        /*004c*/ 	.word	0x00000000
        /*0050*/ 	.short	0x0005
        /*0052*/ 	.short	0x0028
        /*0054*/ 	.byte	0x00, 0xf4, 0x21, 0x00


	//----- nvinfo : EIATTR_KPARAM_INFO
	.align		4
.L_19:
        /*0058*/ 	.byte	0x04, 0x17
        /*005a*/ 	.short	(.L_21 - .L_20)
.L_20:
        /*005c*/ 	.word	0x00000000
        /*0060*/ 	.short	0x0004
        /*0062*/ 	.short	0x0020
        /*0064*/ 	.byte	0x00, 0xf4, 0x21, 0x00


	//----- nvinfo : EIATTR_KPARAM_INFO
	.align		4
.L_21:
        /*0068*/ 	.byte	0x04, 0x17
        /*006a*/ 	.short	(.L_23 - .L_22)
.L_22:
        /*006c*/ 	.word	0x00000000
        /*0070*/ 	.short	0x0003
        /*0072*/ 	.short	0x0018
        /*0074*/ 	.byte	0x00, 0xf4, 0x21, 0x00


	//----- nvinfo : EIATTR_KPARAM_INFO
	.align		4
.L_23:
        /*0078*/ 	.byte	0x04, 0x17
        /*007a*/ 	.short	(.L_25 - .L_24)
.L_24:
        /*007c*/ 	.word	0x00000000
        /*0080*/ 	.short	0x0002
        /*0082*/ 	.short	0x0010
        /*0084*/ 	.byte	0x00, 0xf4, 0x21, 0x00


	//----- nvinfo : EIATTR_KPARAM_INFO
	.align		4
.L_25:
        /*0088*/ 	.byte	0x04, 0x17
        /*008a*/ 	.short	(.L_27 - .L_26)
.L_26:
        /*008c*/ 	.word	0x00000000
        /*0090*/ 	.short	0x0001
        /*0092*/ 	.short	0x0008
        /*0094*/ 	.byte	0x00, 0xf4, 0x21, 0x00


	//----- nvinfo : EIATTR_KPARAM_INFO
	.align		4
.L_27:
        /*0098*/ 	.byte	0x04, 0x17
        /*009a*/ 	.short	(.L_29 - .L_28)
.L_28:
        /*009c*/ 	.word	0x00000000
        /*00a0*/ 	.short	0x0000
        /*00a2*/ 	.short	0x0000
        /*00a4*/ 	.byte	0x00, 0xf4, 0x21, 0x00


	//----- nvinfo : EIATTR_SPARSE_MMA_MASK
	.align		4
.L_29:
        /*00a8*/ 	.byte	0x03, 0x50
        /*00aa*/ 	.short	0x0000


	//----- nvinfo : EIATTR_MAXREG_COUNT
	.align		4
        /*00ac*/ 	.byte	0x03, 0x1b
        /*00ae*/ 	.short	0x00ff


	//----- nvinfo : EIATTR_EXIT_INSTR_OFFSETS
	.align		4
        /*00b0*/ 	.byte	0x04, 0x1c
        /*00b2*/ 	.short	(.L_31 - .L_30)


	//   ....[0]....
.L_30:
        /*00b4*/ 	.word	0x00001c90


	//----- nvinfo : EIATTR_REQNTID
	.align		4
.L_31:
        /*00b8*/ 	.byte	0x04, 0x10
        /*00ba*/ 	.short	(.L_33 - .L_32)
.L_32:
        /*00bc*/ 	.word	0x00000080
        /*00c0*/ 	.word	0x00000001
        /*00c4*/ 	.word	0x00000001


	//----- nvinfo : EIATTR_CBANK_PARAM_SIZE
	.align		4
.L_33:
        /*00c8*/ 	.byte	0x03, 0x19
        /*00ca*/ 	.short	0x004c


	//----- nvinfo : EIATTR_PARAM_CBANK
	.align		4
        /*00cc*/ 	.byte	0x04, 0x0a
        /*00ce*/ 	.short	(.L_35 - .L_34)
	.align		4
.L_34:
        /*00d0*/ 	.word	index@(.nv.constant0.triton_poi_fused_cat_13)
        /*00d4*/ 	.short	0x0210
        /*00d6*/ 	.short	0x004c


	//----- nvinfo : EIATTR_SW_WAR
	.align		4
.L_35:
        /*00d8*/ 	.byte	0x04, 0x36
        /*00da*/ 	.short	(.L_37 - .L_36)
.L_36:
        /*00dc*/ 	.word	0x00000008
.L_37:


//--------------------- .nv.callgraph             --------------------------
	.section	.nv.callgraph,"",@"SHT_CUDA_CALLGRAPH"
	.align	4
	.sectionentsize	8
	.align		4
        /*0000*/ 	.word	0x00000000
	.align		4
        /*0004*/ 	.word	0xffffffff
	.align		4
        /*0008*/ 	.word	0x00000000
	.align		4
        /*000c*/ 	.word	0xfffffffe
	.align		4
        /*0010*/ 	.word	0x00000000
	.align		4
        /*0014*/ 	.word	0xfffffffd
	.align		4
        /*0018*/ 	.word	0x00000000
	.align		4
        /*001c*/ 	.word	0xfffffffc


//--------------------- .text.triton_poi_fused_cat_13 --------------------------
	.section	.text.triton_poi_fused_cat_13,"ax",@progbits
	.align	128
        .global         triton_poi_fused_cat_13
        .type           triton_poi_fused_cat_13,@function
        .size           triton_poi_fused_cat_13,(.L_x_1 - triton_poi_fused_cat_13)
        .other          triton_poi_fused_cat_13,@"STO_CUDA_ENTRY STV_DEFAULT"
triton_poi_fused_cat_13:
.text.triton_poi_fused_cat_13:
[----:B------:R-:W-:Y:S01]  /*0000*/  LDC R1, c[0x0][0x28] ;  /* 0x00000a00ff017b82 */ /* 0x000fe20000000800 */
[----:B------:R-:W1:Y:S07]  /*0010*/  S2R R0, SR_TID.X ;  /* 0x0000000000007919 */ /* 0x000e6e0000002100 */
[----:B------:R-:W2:Y:S01]  /*0020*/  LDC.64 R8, c[0x0][0x220] ;  /* 0x00008800ff087b82 */ /* 0x000ea20000000a00 */
[----:B------:R-:W-:Y:S01]  /*0030*/  ULDC.64 UR4, c[0x0][0x208] ;  /* 0x0000820000047ab9 */ /* 0x000fe20000000a00 */
[----:B------:R-:W3:Y:S06]  /*0040*/  S2R R3, SR_CTAID.X ;  /* 0x0000000000037919 */ /* 0x000eec0000002500 */
[----:B------:R-:W4:Y:S01]  /*0050*/  LDC.64 R36, c[0x0][0x228] ;  /* 0x00008a00ff247b82 */ /* 0x000f220000000a00 */
[----:B------:R-:W-:-:S02]  /*0060*/  CS2R R20, SRZ ;  /* 0x0000000000147805 */ /* 0x000fc4000001ff00 */
[----:B------:R-:W-:Y:S02]  /*0070*/  CS2R R22, SRZ ;  /* 0x0000000000167805 */ /* 0x000fe4000001ff00 */
[----:B------:R-:W-:Y:S02]  /*0080*/  CS2R R12, SRZ ;  /* 0x00000000000c7805 */ /* 0x000fe4000001ff00 */
[----:B------:R-:W-:Y:S01]  /*0090*/  CS2R R14, SRZ ;  /* 0x00000000000e7805 */ /* 0x000fe2000001ff00 */
[----:B------:R-:W-:Y:S01]  /*00a0*/  ULDC.64 UR6, c[0x0][0x230] ;  /* 0x00008c0000067ab9 */ /* 0x000fe20000000a00 */
[----:B-1----:R-:W-:Y:S01]  /*00b0*/  IMAD.SHL.U32 R0, R0, 0x4, RZ ;  /* 0x0000000400007824 */ /* 0x002fe200078e00ff */
[----:B---3--:R-:W-:-:S04]  /*00c0*/  SHF.R.S32.HI R5, RZ, 0x15, R3 ;  /* 0x00000015ff057819 */ /* 0x008fc80000011403 */
[----:B------:R-:W-:Y:S02]  /*00d0*/  LOP3.LUT R0, R0, 0x1fc, RZ, 0xc0, !PT ;  /* 0x000001fc00007812 */ /* 0x000fe400078ec0ff */
[----:B------:R-:W-:-:S03]  /*00e0*/  SGXT R5, R5, 0x1 ;  /* 0x000000010505781a */ /* 0x000fc60000000200 */
[----:B------:R-:W-:-:S05]  /*00f0*/  IMAD R0, R3, 0x400, R0 ;  /* 0x0000040003007824 */ /* 0x000fca00078e0200 */
[-C--:B------:R-:W-:Y:S02]  /*0100*/  LEA.HI R26, R5, R0.reuse, RZ, 0x6 ;  /* 0x00000000051a7211 */ /* 0x080fe400078f30ff */
[----:B------:R-:W-:Y:S02]  /*0110*/  SHF.R.S32.HI R3, RZ, 0x1f, R0 ;  /* 0x0000001fff037819 */ /* 0x000fe40000011400 */
[----:B------:R-:W-:Y:S02]  /*0120*/  SHF.R.S32.HI R27, RZ, 0x6, R26 ;  /* 0x00000006ff1b7819 */ /* 0x000fe4000001141a */
[----:B------:R-:W-:-:S03]  /*0130*/  LEA.HI R4, R3, R0, RZ, 0x3 ;  /* 0x0000000003047211 */ /* 0x000fc600078f18ff */
[----:B------:R-:W-:Y:S01]  /*0140*/  IMAD.HI R2, R27, 0x2aaaaaab, RZ ;  /* 0x2aaaaaab1b027827 */ /* 0x000fe200078e02ff */
[----:B------:R-:W-:Y:S02]  /*0150*/  SHF.R.S32.HI R16, RZ, 0x3, R4 ;  /* 0x00000003ff107819 */ /* 0x000fe40000011404 */
[----:B------:R-:W-:Y:S02]  /*0160*/  LOP3.LUT R33, R4, 0xfffffff8, RZ, 0xc0, !PT ;  /* 0xfffffff804217812 */ /* 0x000fe400078ec0ff */
[----:B------:R-:W-:-:S04]  /*0170*/  SHF.R.U32.HI R3, RZ, 0x1f, R2 ;  /* 0x0000001fff037819 */ /* 0x000fc80000011602 */
[----:B------:R-:W-:Y:S02]  /*0180*/  LEA.HI R6, R2, R3, RZ, 0x19 ;  /* 0x0000000302067211 */ /* 0x000fe400078fc8ff */
[----:B------:R-:W-:-:S03]  /*0190*/  LEA.HI R2, R16, R16, RZ, 0x3 ;  /* 0x0000001010027211 */ /* 0x000fc600078f18ff */
[----:B------:R-:W-:Y:S01]  /*01a0*/  IMAD R27, R6, -0x300, R27 ;  /* 0xfffffd00061b7824 */ /* 0x000fe200078e021b */
[----:B------:R-:W-:Y:S01]  /*01b0*/  LOP3.LUT R3, R2, 0xfffffff8, RZ, 0xc0, !PT ;  /* 0xfffffff802037812 */ /* 0x000fe200078ec0ff */
[----:B------:R-:W-:-:S03]  /*01c0*/  VIADD R28, R0, 0x200 ;  /* 0x00000200001c7836 */ /* 0x000fc60000000000 */
[----:B------:R-:W-:Y:S01]  /*01d0*/  ISETP.GT.AND P0, PT, R27, 0xff, PT ;  /* 0x000000ff1b00780c */ /* 0x000fe20003f04270 */
[----:B------:R-:W-:Y:S01]  /*01e0*/  IMAD.IADD R7, R16, 0x1, -R3 ;  /* 0x0000000110077824 */ /* 0x000fe200078e0a03 */
[----:B------:R-:W-:Y:S02]  /*01f0*/  LEA.HI R4, R5, R28, RZ, 0x6 ;  /* 0x0000001c05047211 */ /* 0x000fe400078f30ff */
[----:B------:R-:W-:Y:S01]  /*0200*/  CS2R R2, SRZ ;  /* 0x0000000000027805 */ /* 0x000fe2000001ff00 */
[----:B--2---:R-:W-:Y:S01]  /*0210*/  IMAD.WIDE R6, R7, 0x8, R8 ;  /* 0x0000000807067825 */ /* 0x004fe200078e0208 */
[----:B------:R-:W-:-:S05]  /*0220*/  SHF.R.S32.HI R4, RZ, 0x6, R4 ;  /* 0x00000006ff047819 */ /* 0x000fca0000011404 */
[----:B------:R-:W-:Y:S02]  /*0230*/  IMAD.HI R10, R4, 0x2aaaaaab, RZ ;  /* 0x2aaaaaab040a7827 */ /* 0x000fe400078e02ff */
[----:B------:R1:W2:Y:S02]  /*0240*/  @P0 LDG.E.EL.64 R2, desc[UR4][R6.64] ;  /* 0x0000000406020981 */ /* 0x0002a4000c2e1b00 */
[----:B------:R-:W-:Y:S01]  /*0250*/  IMAD.IADD R33, R0, 0x1, -R33 ;  /* 0x0000000100217824 */ /* 0x000fe200078e0a21 */
[----:B------:R-:W-:-:S03]  /*0260*/  SHF.R.U32.HI R11, RZ, 0x1f, R10 ;  /* 0x0000001fff0b7819 */ /* 0x000fc6000001160a */
[----:B----4-:R-:W-:Y:S01]  /*0270*/  IMAD.WIDE R18, R33, 0x8, R36 ;  /* 0x0000000821127825 */ /* 0x010fe200078e0224 */
[----:B------:R-:W-:Y:S02]  /*0280*/  LEA.HI R11, R10, R11, RZ, 0x19 ;  /* 0x0000000b0a0b7211 */ /* 0x000fe400078fc8ff */
[----:B-1----:R-:W-:Y:S02]  /*0290*/  LEA.HI R6, R5, R28, RZ, 0x3 ;  /* 0x0000001c05067211 */ /* 0x002fe400078f18ff */
[----:B------:R-:W3:Y:S01]  /*02a0*/  @P0 LDG.E.EL.128 R20, desc[UR4][R18.64] ;  /* 0x0000000412140981 */ /* 0x000ee2000c2e1d00 */
[----:B------:R-:W-:Y:S01]  /*02b0*/  IMAD R29, R11, -0x300, R4 ;  /* 0xfffffd000b1d7824 */ /* 0x000fe200078e0204 */
[----:B------:R-:W-:-:S04]  /*02c0*/  SHF.R.S32.HI R6, RZ, 0x3, R6 ;  /* 0x00000003ff067819 */ /* 0x000fc80000011406 */
[----:B------:R-:W-:Y:S02]  /*02d0*/  ISETP.GT.AND P1, PT, R29, 0xff, PT ;  /* 0x000000ff1d00780c */ /* 0x000fe40003f24270 */
[----:B------:R-:W-:-:S04]  /*02e0*/  LEA.HI R4, R6, R6, RZ, 0x3 ;  /* 0x0000000606047211 */ /* 0x000fc800078f18ff */
[----:B------:R-:W-:-:S05]  /*02f0*/  LOP3.LUT R7, R4, 0xfffffff8, RZ, 0xc0, !PT ;  /* 0xfffffff804077812 */ /* 0x000fca00078ec0ff */
[----:B------:R-:W-:Y:S01]  /*0300*/  IMAD.IADD R4, R6, 0x1, -R7 ;  /* 0x0000000106047824 */ /* 0x000fe200078e0a07 */
[----:B------:R-:W-:-:S03]  /*0310*/  CS2R R6, SRZ ;  /* 0x0000000000067805 */ /* 0x000fc6000001ff00 */
[----:B------:R-:W-:-:S05]  /*0320*/  IMAD.WIDE R24, R4, 0x8, R8 ;  /* 0x0000000804187825 */ /* 0x000fca00078e0208 */
[----:B------:R1:W4:Y:S01]  /*0330*/  @P1 LDG.E.EL.64 R6, desc[UR4][R24.64] ;  /* 0x0000000418061981 */ /* 0x000322000c2e1b00 */
[----:B------:R-:W-:Y:S02]  /*0340*/  CS2R R8, SRZ ;  /* 0x0000000000087805 */ /* 0x000fe4000001ff00 */
[----:B------:R-:W-:Y:S01]  /*0350*/  CS2R R10, SRZ ;  /* 0x00000000000a7805 */ /* 0x000fe2000001ff00 */
[----:B------:R-:W-:-:S05]  /*0360*/  VIADD R34, R0, 0x2 ;  /* 0x0000000200227836 */ /* 0x000fca0000000000 */
[----:B------:R5:W4:Y:S01]  /*0370*/  @P1 LDG.E.EL.128 R8, desc[UR4][R18.64] ;  /* 0x0000000412081981 */ /* 0x000b22000c2e1d00 */
[----:B------:R-:W-:-:S04]  /*0380*/  LEA.HI R5, R5, R34, RZ, 0x3 ;  /* 0x0000002205057211 */ /* 0x000fc800078f18ff */
[----:B------:R-:W-:-:S05]  /*0390*/  LOP3.LUT R5, R5, 0xfffffff8, RZ, 0xc0, !PT ;  /* 0xfffffff805057812 */ /* 0x000fca00078ec0ff */
[----:B------:R-:W-:-:S04]  /*03a0*/  IMAD.IADD R34, R34, 0x1, -R5 ;  /* 0x0000000122227824 */ /* 0x000fc800078e0a05 */
[----:B------:R-:W-:-:S05]  /*03b0*/  IMAD.WIDE R36, R34, 0x8, R36 ;  /* 0x0000000822247825 */ /* 0x000fca00078e0224 */
[----:B------:R-:W4:Y:S01]  /*03c0*/  @P0 LDG.E.EL.128 R12, desc[UR4][R36.64] ;  /* 0x00000004240c0981 */ /* 0x000f22000c2e1d00 */
[----:B------:R-:W-:-:S04]  /*03d0*/  VIADD R32, R27, 0xffffff00 ;  /* 0xffffff001b207836 */ /* 0x000fc80000000000 */
[----:B-1----:R-:W-:Y:S01]  /*03e0*/  IMAD.SHL.U32 R25, R32, 0x10, RZ ;  /* 0x0000001020197824 */ /* 0x002fe200078e00ff */
[----:B--2---:R-:W-:Y:S02]  /*03f0*/  SEL R17, R3, RZ, P0 ;  /* 0x000000ff03117207 */ /* 0x004fe40000000000 */
[----:B------:R-:W-:Y:S02]  /*0400*/  SEL R5, R2, RZ, P0 ;  /* 0x000000ff02057207 */ /* 0x000fe40000000000 */
[----:B------:R-:W-:-:S04]  /*0410*/  SHF.R.U32.HI R3, RZ, 0x1d, R17 ;  /* 0x0000001dff037819 */ /* 0x000fc80000011611 */
[----:B------:R-:W-:Y:S01]  /*0420*/  LOP3.LUT R2, R3, 0x4, RZ, 0xc0, !PT ;  /* 0x0000000403027812 */ /* 0x000fe200078ec0ff */
[----:B------:R-:W-:Y:S01]  /*0430*/  IMAD.HI R3, R0, 0x2aaaaaab, RZ ;  /* 0x2aaaaaab00037827 */ /* 0x000fe200078e02ff */
[----:B---3--:R-:W-:Y:S02]  /*0440*/  SEL R20, R20, RZ, P0 ;  /* 0x000000ff14147207 */ /* 0x008fe40000000000 */
[----:B------:R-:W-:Y:S02]  /*0450*/  IADD3 R30, P2, R2, R5, RZ ;  /* 0x00000005021e7210 */ /* 0x000fe40007f5e0ff */
[----:B------:R-:W-:Y:S02]  /*0460*/  SEL R5, R21, RZ, P0 ;  /* 0x000000ff15057207 */ /* 0x000fe40000000000 */
[----:B------:R-:W-:Y:S01]  /*0470*/  SHF.R.U32.HI R2, RZ, 0x1f, R3 ;  /* 0x0000001fff027819 */ /* 0x000fe20000011603 */
[----:B------:R-:W-:Y:S01]  /*0480*/  IMAD.X R31, RZ, RZ, R17, P2 ;  /* 0x000000ffff1f7224 */ /* 0x000fe200010e0611 */
[----:B------:R-:W-:-:S02]  /*0490*/  SHF.R.U32.HI R21, RZ, 0x1b, R5 ;  /* 0x0000001bff157819 */ /* 0x000fc40000011605 */
[----:B------:R-:W-:Y:S02]  /*04a0*/  LEA R17, P2, R20, UR6, 0x2 ;  /* 0x0000000614117c11 */ /* 0x000fe4000f8410ff */
[C---:B------:R-:W-:Y:S01]  /*04b0*/  SHF.L.U64.HI R31, R30.reuse, 0x4, R31 ;  /* 0x000000041e1f7819 */ /* 0x040fe2000001021f */
[----:B------:R-:W-:Y:S01]  /*04c0*/  IMAD.SHL.U32 R30, R30, 0x10, RZ ;  /* 0x000000101e1e7824 */ /* 0x000fe200078e00ff */
[----:B-----5:R-:W-:Y:S02]  /*04d0*/  SEL R19, R23, RZ, P0 ;  /* 0x000000ff17137207 */ /* 0x020fe40000000000 */
[----:B------:R-:W-:Y:S02]  /*04e0*/  LOP3.LUT R21, R21, 0x10, RZ, 0xc0, !PT ;  /* 0x0000001015157812 */ /* 0x000fe400078ec0ff */
[----:B------:R-:W-:Y:S02]  /*04f0*/  LEA.HI.SX32 R3, R3, R2, 0x13 ;  /* 0x0000000203037211 */ /* 0x000fe400078f9aff */
[----:B------:R-:W-:-:S02]  /*0500*/  SEL R2, R22, RZ, P0 ;  /* 0x000000ff16027207 */ /* 0x000fc40000000000 */
[----:B------:R-:W-:Y:S01]  /*0510*/  LEA.HI.X R18, R20, UR7, R5, 0x2, P2 ;  /* 0x0000000714127c11 */ /* 0x000fe200090f1405 */
[----:B------:R-:W-:Y:S01]  /*0520*/  IMAD.MOV.U32 R5, RZ, RZ, RZ ;  /* 0x000000ffff057224 */ /* 0x000fe200078e00ff */
[----:B------:R-:W-:Y:S02]  /*0530*/  SHF.R.U32.HI R22, RZ, 0x1b, R19 ;  /* 0x0000001bff167819 */ /* 0x000fe40000011613 */
[----:B------:R-:W-:Y:S02]  /*0540*/  IADD3 R20, P2, P3, R30, R17, R21 ;  /* 0x000000111e147210 */ /* 0x000fe40007b5e015 */
[----:B------:R-:W-:Y:S02]  /*0550*/  LEA R23, P4, R2, UR6, 0x2 ;  /* 0x0000000602177c11 */ /* 0x000fe4000f8810ff */
[----:B------:R-:W-:Y:S02]  /*0560*/  LOP3.LUT R22, R22, 0x10, RZ, 0xc0, !PT ;  /* 0x0000001016167812 */ /* 0x000fe400078ec0ff */
[----:B------:R-:W-:-:S02]  /*0570*/  IADD3.X R21, R31, R18, RZ, P2, P3 ;  /* 0x000000121f157210 */ /* 0x000fc400017e64ff */
[----:B----4-:R-:W-:Y:S02]  /*0580*/  SEL R17, R7, RZ, P1 ;  /* 0x000000ff07117207 */ /* 0x010fe40000800000 */
[----:B------:R-:W-:Y:S01]  /*0590*/  LEA.HI.X R2, R2, UR7, R19, 0x2, P4 ;  /* 0x0000000702027c11 */ /* 0x000fe2000a0f1413 */
[----:B------:R-:W-:Y:S01]  /*05a0*/  IMAD.WIDE R20, R25, 0x4, R20 ;  /* 0x0000000419147825 */ /* 0x000fe200078e0214 */
[----:B------:R-:W-:Y:S02]  /*05b0*/  IADD3 R22, P2, P3, R30, R23, R22 ;  /* 0x000000171e167210 */ /* 0x000fe40007b5e016 */
[----:B------:R-:W-:Y:S01]  /*05c0*/  SHF.R.U32.HI R18, RZ, 0x1d, R17 ;  /* 0x0000001dff127819 */ /* 0x000fe20000011611 */
[----:B------:R-:W-:Y:S01]  /*05d0*/  IMAD.SHL.U32 R19, R3, 0x2000, RZ ;  /* 0x0000200003137824 */ /* 0x000fe200078e00ff */
[----:B------:R-:W-:Y:S02]  /*05e0*/  IADD3.X R23, R31, R2, RZ, P2, P3 ;  /* 0x000000021f177210 */ /* 0x000fe400017e64ff */
[----:B------:R-:W-:Y:S01]  /*05f0*/  SEL R35, R6, RZ, P1 ;  /* 0x000000ff06237207 */ /* 0x000fe20000800000 */
[----:B------:R-:W-:Y:S01]  /*0600*/  IMAD.WIDE R20, R19, 0x4, R20 ;  /* 0x0000000413147825 */ /* 0x000fe200078e0214 */
[----:B------:R-:W-:-:S03]  /*0610*/  LOP3.LUT R18, R18, 0x4, RZ, 0xc0, !PT ;  /* 0x0000000412127812 */ /* 0x000fc600078ec0ff */
[----:B------:R-:W-:Y:S01]  /*0620*/  IMAD.WIDE R22, R25, 0x4, R22 ;  /* 0x0000000419167825 */ /* 0x000fe200078e0216 */
[----:B------:R-:W-:Y:S01]  /*0630*/  IADD3 R35, P2, R18, R35, RZ ;  /* 0x0000002312237210 */ /* 0x000fe20007f5e0ff */
[----:B------:R1:W2:Y:S01]  /*0640*/  @P0 LDG.E.EL R5, desc[UR4][R20.64] ;  /* 0x0000000414050981 */ /* 0x0002a2000c2e1900 */
[----:B------:R-:W-:Y:S01]  /*0650*/  SEL R9, R9, RZ, P1 ;  /* 0x000000ff09097207 */ /* 0x000fe20000800000 */
[----:B------:R-:W-:Y:S02]  /*0660*/  IMAD.MOV.U32 R2, RZ, RZ, RZ ;  /* 0x000000ffff027224 */ /* 0x000fe400078e00ff */
[----:B------:R-:W-:Y:S01]  /*0670*/  IMAD.WIDE R6, R19, 0x4, R22 ;  /* 0x0000000413067825 */ /* 0x000fe200078e0216 */
[----:B------:R-:W-:Y:S02]  /*0680*/  SEL R22, R8, RZ, P1 ;  /* 0x000000ff08167207 */ /* 0x000fe40000800000 */
[----:B------:R-:W-:Y:S02]  /*0690*/  SHF.R.U32.HI R8, RZ, 0x1b, R9 ;  /* 0x0000001bff087819 */ /* 0x000fe40000011609 */
[----:B------:R3:W4:Y:S01]  /*06a0*/  @P0 LDG.E.EL R2, desc[UR4][R6.64] ;  /* 0x0000000406020981 */ /* 0x000722000c2e1900 */
[----:B-1----:R-:W-:Y:S01]  /*06b0*/  IMAD.X R20, RZ, RZ, R17, P2 ;  /* 0x000000ffff147224 */ /* 0x002fe200010e0611 */
[----:B------:R-:W-:-:S02]  /*06c0*/  LEA R18, P2, R22, UR6, 0x2 ;  /* 0x0000000616127c11 */ /* 0x000fc4000f8410ff */
[----:B------:R-:W-:Y:S02]  /*06d0*/  LOP3.LUT R17, R8, 0x10, RZ, 0xc0, !PT ;  /* 0x0000001008117812 */ /* 0x000fe400078ec0ff */
[C---:B------:R-:W-:Y:S01]  /*06e0*/  SHF.L.U64.HI R21, R35.reuse, 0x4, R20 ;  /* 0x0000000423157819 */ /* 0x040fe20000010214 */
[----:B------:R-:W-:Y:S01]  /*06f0*/  IMAD.SHL.U32 R20, R35, 0x10, RZ ;  /* 0x0000001023147824 */ /* 0x000fe200078e00ff */
[----:B------:R-:W-:Y:S01]  /*0700*/  LEA.HI.X R22, R22, UR7, R9, 0x2, P2 ;  /* 0x0000000716167c11 */ /* 0x000fe200090f1409 */
[----:B------:R-:W-:-:S03]  /*0710*/  IMAD.HI R35, R28, 0x2aaaaaab, RZ ;  /* 0x2aaaaaab1c237827 */ /* 0x000fc600078e02ff */
[----:B------:R-:W-:Y:S01]  /*0720*/  IADD3 R8, P2, P3, R20, R18, R17 ;  /* 0x0000001214087210 */ /* 0x000fe20007b5e011 */
[----:B---3--:R-:W-:Y:S01]  /*0730*/  VIADD R7, R29, 0xffffff00 ;  /* 0xffffff001d077836 */ /* 0x008fe20000000000 */
[----:B------:R-:W-:Y:S02]  /*0740*/  SEL R17, R11, RZ, P1 ;  /* 0x000000ff0b117207 */ /* 0x000fe40000800000 */
[----:B------:R-:W-:Y:S02]  /*0750*/  SEL R18, R10, RZ, P1 ;  /* 0x000000ff0a127207 */ /* 0x000fe40000800000 */
[----:B------:R-:W-:Y:S02]  /*0760*/  SHF.R.U32.HI R11, RZ, 0x1b, R17 ;  /* 0x0000001bff0b7819 */ /* 0x000fe40000011611 */
[----:B------:R-:W-:Y:S02]  /*0770*/  SHF.R.U32.HI R6, RZ, 0x1f, R35 ;  /* 0x0000001fff067819 */ /* 0x000fe40000011623 */
[----:B------:R-:W-:Y:S01]  /*0780*/  IADD3.X R9, R21, R22, RZ, P2, P3 ;  /* 0x0000001615097210 */ /* 0x000fe200017e64ff */
[----:B------:R-:W-:Y:S01]  /*0790*/  IMAD.SHL.U32 R22, R7, 0x10, RZ ;  /* 0x0000001007167824 */ /* 0x000fe200078e00ff */
[----:B------:R-:W-:-:S02]  /*07a0*/  LOP3.LUT R11, R11, 0x10, RZ, 0xc0, !PT ;  /* 0x000000100b0b7812 */ /* 0x000fc400078ec0ff */
[----:B------:R-:W-:Y:S01]  /*07b0*/  LEA R10, P2, R18, UR6, 0x2 ;  /* 0x00000006120a7c11 */ /* 0x000fe2000f8410ff */
[----:B------:R-:W-:Y:S01]  /*07c0*/  IMAD.WIDE R8, R22, 0x4, R8 ;  /* 0x0000000416087825 */ /* 0x000fe200078e0208 */
[----:B------:R-:W-:Y:S02]  /*07d0*/  LEA.HI.SX32 R35, R35, R6, 0x13 ;  /* 0x0000000623237211 */ /* 0x000fe400078f9aff */
[----:B------:R-:W-:Y:S01]  /*07e0*/  IADD3 R10, P4, P5, R20, R10, R11 ;  /* 0x0000000a140a7210 */ /* 0x000fe20007d9e00b */
[----:B------:R-:W-:Y:S01]  /*07f0*/  IMAD.MOV.U32 R6, RZ, RZ, RZ ;  /* 0x000000ffff067224 */ /* 0x000fe200078e00ff */
[----:B------:R-:W-:Y:S01]  /*0800*/  SEL R11, R13, RZ, P0 ;  /* 0x000000ff0d0b7207 */ /* 0x000fe20000000000 */
[----:B------:R-:W-:Y:S01]  /*0810*/  IMAD.SHL.U32 R23, R35, 0x2000, RZ ;  /* 0x0000200023177824 */ /* 0x000fe200078e00ff */
[----:B------:R-:W-:Y:S02]  /*0820*/  SEL R24, R12, RZ, P0 ;  /* 0x000000ff0c187207 */ /* 0x000fe40000000000 */
[----:B------:R-:W-:Y:S01]  /*0830*/  SHF.R.U32.HI R13, RZ, 0x1b, R11 ;  /* 0x0000001bff0d7819 */ /* 0x000fe2000001160b */
[----:B------:R-:W-:Y:S01]  /*0840*/  IMAD.WIDE R8, R23, 0x4, R8 ;  /* 0x0000000417087825 */ /* 0x000fe200078e0208 */
[----:B------:R-:W-:-:S02]  /*0850*/  LEA.HI.X R18, R18, UR7, R17, 0x2, P2 ;  /* 0x0000000712127c11 */ /* 0x000fc400090f1411 */
[C---:B------:R-:W-:Y:S02]  /*0860*/  LEA R12, P2, R24.reuse, UR6, 0x2 ;  /* 0x00000006180c7c11 */ /* 0x040fe4000f8410ff */
[----:B------:R-:W-:Y:S01]  /*0870*/  LOP3.LUT R13, R13, 0x10, RZ, 0xc0, !PT ;  /* 0x000000100d0d7812 */ /* 0x000fe200078ec0ff */
[----:B------:R1:W3:Y:S01]  /*0880*/  @P1 LDG.E.EL R6, desc[UR4][R8.64] ;  /* 0x0000000408061981 */ /* 0x0002e2000c2e1900 */
[----:B------:R-:W-:Y:S01]  /*0890*/  SEL R15, R15, RZ, P0 ;  /* 0x000000ff0f0f7207 */ /* 0x000fe20000000000 */
[----:B------:R-:W-:Y:S01]  /*08a0*/  IMAD.MOV.U32 R17, RZ, RZ, RZ ;  /* 0x000000ffff117224 */ /* 0x000fe200078e00ff */
[----:B-1----:R-:W-:Y:S02]  /*08b0*/  LEA.HI.X R8, R24, UR7, R11, 0x2, P2 ;  /* 0x0000000718087c11 */ /* 0x002fe400090f140b */
[----:B------:R-:W-:Y:S02]  /*08c0*/  IADD3 R12, P2, P3, R30, R12, R13 ;  /* 0x0000000c1e0c7210 */ /* 0x000fe40007b5e00d */
[----:B------:R-:W-:-:S02]  /*08d0*/  IADD3.X R11, R21, R18, RZ, P4, P5 ;  /* 0x00000012150b7210 */ /* 0x000fc400027ea4ff */
[----:B------:R-:W-:Y:S01]  /*08e0*/  IADD3.X R13, R31, R8, RZ, P2, P3 ;  /* 0x000000081f0d7210 */ /* 0x000fe200017e64ff */
[----:B------:R-:W-:Y:S01]  /*08f0*/  IMAD.WIDE R8, R22, 0x4, R10 ;  /* 0x0000000416087825 */ /* 0x000fe200078e020a */
[----:B------:R-:W-:-:S03]  /*0900*/  SEL R14, R14, RZ, P0 ;  /* 0x000000ff0e0e7207 */ /* 0x000fc60000000000 */
[----:B------:R-:W-:Y:S01]  /*0910*/  IMAD.WIDE R12, R25, 0x4, R12 ;  /* 0x00000004190c7825 */ /* 0x000fe200078e020c */
[----:B------:R-:W-:-:S03]  /*0920*/  SHF.R.U32.HI R11, RZ, 0x1b, R15 ;  /* 0x0000001bff0b7819 */ /* 0x000fc6000001160f */
[----:B------:R-:W-:Y:S01]  /*0930*/  IMAD.MOV.U32 R18, RZ, RZ, RZ ;  /* 0x000000ffff127224 */ /* 0x000fe200078e00ff */
[----:B------:R-:W-:Y:S01]  /*0940*/  LEA R10, P2, R14, UR6, 0x2 ;  /* 0x000000060e0a7c11 */ /* 0x000fe2000f8410ff */
[----:B------:R-:W-:Y:S01]  /*0950*/  IMAD.WIDE R12, R19, 0x4, R12 ;  /* 0x00000004130c7825 */ /* 0x000fe200078e020c */
[----:B------:R-:W-:-:S03]  /*0960*/  LOP3.LUT R11, R11, 0x10, RZ, 0xc0, !PT ;  /* 0x000000100b0b7812 */ /* 0x000fc600078ec0ff */
[----:B------:R-:W-:Y:S01]  /*0970*/  IMAD.WIDE R8, R23, 0x4, R8 ;  /* 0x0000000417087825 */ /* 0x000fe200078e0208 */
[----:B------:R1:W5:Y:S01]  /*0980*/  @P0 LDG.E.EL R18, desc[UR4][R12.64] ;  /* 0x000000040c120981 */ /* 0x000362000c2e1900 */
[----:B------:R-:W-:-:S03]  /*0990*/  LEA.HI.X R14, R14, UR7, R15, 0x2, P2 ;  /* 0x000000070e0e7c11 */ /* 0x000fc600090f140f */
[----:B------:R1:W2:Y:S02]  /*09a0*/  @P1 LDG.E.EL R17, desc[UR4][R8.64] ;  /* 0x0000000408111981 */ /* 0x0002a4000c2e1900 */
[----:B-1----:R-:W-:Y:S02]  /*09b0*/  IADD3 R12, P2, P3, R30, R10, R11 ;  /* 0x0000000a1e0c7210 */ /* 0x002fe40007b5e00b */
[----:B------:R-:W-:Y:S02]  /*09c0*/  CS2R R10, SRZ ;  /* 0x00000000000a7805 */ /* 0x000fe4000001ff00 */
[----:B0-----:R-:W-:-:S06]  /*09d0*/  CS2R R8, SRZ ;  /* 0x0000000000087805 */ /* 0x001fcc000001ff00 */
[----:B------:R0:W2:Y:S01]  /*09e0*/  @P1 LDG.E.EL.128 R8, desc[UR4][R36.64] ;  /* 0x0000000424081981 */ /* 0x0000a2000c2e1d00 */
[----:B------:R-:W-:-:S03]  /*09f0*/  IADD3.X R13, R31, R14, RZ, P2, P3 ;  /* 0x0000000e1f0d7210 */ /* 0x000fc600017e64ff */
[----:B------:R-:W-:Y:S01]  /*0a00*/  IMAD.WIDE R12, R25, 0x4, R12 ;  /* 0x00000004190c7825 */ /* 0x000fe200078e020c */
[----:B0-----:R-:W0:Y:S03]  /*0a10*/  LDC.64 R36, c[0x0][0x238] ;  /* 0x00008e00ff247b82 */ /* 0x001e260000000a00 */
[----:B------:R-:W-:-:S04]  /*0a20*/  IMAD.WIDE R12, R19, 0x4, R12 ;  /* 0x00000004130c7825 */ /* 0x000fc800078e020c */
[----:B------:R-:W-:-:S06]  /*0a30*/  IMAD.MOV.U32 R19, RZ, RZ, RZ ;  /* 0x000000ffff137224 */ /* 0x000fcc00078e00ff */
[----:B------:R1:W3:Y:S01]  /*0a40*/  @P0 LDG.E.EL R19, desc[UR4][R12.64] ;  /* 0x000000040c130981 */ /* 0x0002e2000c2e1900 */
[----:B--2---:R-:W-:Y:S02]  /*0a50*/  SEL R24, R9, RZ, P1 ;  /* 0x000000ff09187207 */ /* 0x004fe40000800000 */
[----:B------:R-:W-:Y:S02]  /*0a60*/  SEL R15, R8, RZ, P1 ;  /* 0x000000ff080f7207 */ /* 0x000fe40000800000 */
[----:B------:R-:W-:Y:S02]  /*0a70*/  SEL R14, R11, RZ, P1 ;  /* 0x000000ff0b0e7207 */ /* 0x000fe40000800000 */
[----:B------:R-:W-:Y:S02]  /*0a80*/  SHF.R.U32.HI R11, RZ, 0x1b, R24 ;  /* 0x0000001bff0b7819 */ /* 0x000fe40000011618 */
[----:B------:R-:W-:Y:S02]  /*0a90*/  LEA R8, P2, R15, UR6, 0x2 ;  /* 0x000000060f087c11 */ /* 0x000fe4000f8410ff */
[----:B------:R-:W-:-:S02]  /*0aa0*/  SEL R9, R10, RZ, P1 ;  /* 0x000000ff0a097207 */ /* 0x000fc40000800000 */
[----:B------:R-:W-:Y:S02]  /*0ab0*/  LOP3.LUT R11, R11, 0x10, RZ, 0xc0, !PT ;  /* 0x000000100b0b7812 */ /* 0x000fe400078ec0ff */
[----:B------:R-:W-:Y:S02]  /*0ac0*/  LEA.HI.X R10, R15, UR7, R24, 0x2, P2 ;  /* 0x000000070f0a7c11 */ /* 0x000fe400090f1418 */
[----:B------:R-:W-:Y:S02]  /*0ad0*/  SHF.R.U32.HI R15, RZ, 0x1b, R14 ;  /* 0x0000001bff0f7819 */ /* 0x000fe4000001160e */
[----:B------:R-:W-:Y:S02]  /*0ae0*/  IADD3 R8, P2, P3, R20, R8, R11 ;  /* 0x0000000814087210 */ /* 0x000fe40007b5e00b */
[----:B------:R-:W-:Y:S02]  /*0af0*/  LEA R11, P4, R9, UR6, 0x2 ;  /* 0x00000006090b7c11 */ /* 0x000fe4000f8810ff */
[----:B------:R-:W-:-:S02]  /*0b00*/  LOP3.LUT R15, R15, 0x10, RZ, 0xc0, !PT ;  /* 0x000000100f0f7812 */ /* 0x000fc400078ec0ff */
[----:B-1----:R-:W-:Y:S02]  /*0b10*/  LEA.HI.X R12, R9, UR7, R14, 0x2, P4 ;  /* 0x00000007090c7c11 */ /* 0x002fe4000a0f140e */
[----:B------:R-:W-:Y:S02]  /*0b20*/  IADD3 R14, P4, P5, R20, R11, R15 ;  /* 0x0000000b140e7210 */ /* 0x000fe40007d9e00f */
[C---:B------:R-:W-:Y:S02]  /*0b30*/  IADD3.X R9, R21.reuse, R10, RZ, P2, P3 ;  /* 0x0000000a15097210 */ /* 0x040fe400017e64ff */
[----:B------:R-:W-:Y:S01]  /*0b40*/  IADD3.X R15, R21, R12, RZ, P4, P5 ;  /* 0x0000000c150f7210 */ /* 0x000fe200027ea4ff */
[----:B------:R-:W-:-:S04]  /*0b50*/  IMAD.WIDE R12, R22, 0x4, R8 ;  /* 0x00000004160c7825 */ /* 0x000fc800078e0208 */
[----:B------:R-:W-:-:S04]  /*0b60*/  IMAD.WIDE R14, R22, 0x4, R14 ;  /* 0x00000004160e7825 */ /* 0x000fc800078e020e */
[----:B------:R-:W-:-:S04]  /*0b70*/  IMAD.WIDE R12, R23, 0x4, R12 ;  /* 0x00000004170c7825 */ /* 0x000fc800078e020c */
[----:B------:R-:W-:-:S04]  /*0b80*/  IMAD.WIDE R14, R23, 0x4, R14 ;  /* 0x00000004170e7825 */ /* 0x000fc800078e020e */
[----:B------:R-:W-:Y:S01]  /*0b90*/  IMAD.MOV.U32 R23, RZ, RZ, RZ ;  /* 0x000000ffff177224 */ /* 0x000fe200078e00ff */
[----:B------:R-:W-:Y:S02]  /*0ba0*/  CS2R R8, SRZ ;  /* 0x0000000000087805 */ /* 0x000fe4000001ff00 */
[----:B------:R-:W-:-:S03]  /*0bb0*/  CS2R R10, SRZ ;  /* 0x00000000000a7805 */ /* 0x000fc6000001ff00 */
[----:B------:R0:W2:Y:S02]  /*0bc0*/  @P1 LDG.E.EL R23, desc[UR4][R14.64] ;  /* 0x000000040e171981 */ /* 0x0000a4000c2e1900 */
[----:B0-----:R-:W-:-:S05]  /*0bd0*/  IMAD.WIDE R14, R33, 0x8, R36 ;  /* 0x00000008210e7825 */ /* 0x001fca00078e0224 */
[----:B------:R-:W2:Y:S01]  /*0be0*/  @P0 LDG.E.EL.128 R8, desc[UR4][R14.64] ;  /* 0x000000040e080981 */ /* 0x000ea2000c2e1d00 */
[----:B------:R-:W-:Y:S01]  /*0bf0*/  IMAD.MOV.U32 R24, RZ, RZ, RZ ;  /* 0x000000ffff187224 */ /* 0x000fe200078e00ff */
[----:B------:R-:W-:-:S05]  /*0c00*/  LOP3.LUT R33, R26, 0xffffffc0, RZ, 0xc0, !PT ;  /* 0xffffffc01a217812 */ /* 0x000fca00078ec0ff */
[----:B------:R2:W3:Y:S01]  /*0c10*/  @P1 LDG.E.EL R24, desc[UR4][R12.64] ;  /* 0x000000040c181981 */ /* 0x0004e2000c2e1900 */
[----:B------:R-:W-:-:S04]  /*0c20*/  IMAD.IADD R33, R0, 0x1, -R33 ;  /* 0x0000000100217824 */ /* 0x000fc800078e0a21 */
[--C-:B------:R-:W-:Y:S02]  /*0c30*/  IMAD R26, R35, 0x8000, R33.reuse ;  /* 0x00008000231a7824 */ /* 0x100fe400078e0221 */
[----:B------:R-:W-:Y:S01]  /*0c40*/  IMAD R33, R3, 0x8000, R33 ;  /* 0x0000800003217824 */ /* 0x000fe200078e0221 */
[----:B------:R-:W-:-:S03]  /*0c50*/  ISETP.GE.AND P2, PT, R27, 0x100, PT ;  /* 0x000001001b00780c */ /* 0x000fc60003f46270 */
[----:B------:R-:W-:Y:S02]  /*0c60*/  IMAD R27, R32, 0x40, R33 ;  /* 0x00000040201b7824 */ /* 0x000fe400078e0221 */
[----:B------:R-:W-:Y:S02]  /*0c70*/  IMAD.MOV.U32 R32, RZ, RZ, RZ ;  /* 0x000000ffff207224 */ /* 0x000fe400078e00ff */
[----:B------:R-:W-:-:S04]  /*0c80*/  IMAD R28, R35, -0xc000, R28 ;  /* 0xffff4000231c7824 */ /* 0x000fc800078e021c */
[----:B------:R-:W-:Y:S02]  /*0c90*/  IMAD R28, R35, 0x4000, R28 ;  /* 0x00004000231c7824 */ /* 0x000fe400078e021c */
[----:B------:R-:W-:Y:S01]  /*0ca0*/  IMAD.WIDE R34, R34, 0x8, R36 ;  /* 0x0000000822227825 */ /* 0x000fe200078e0224 */
[----:B--2---:R-:W-:Y:S02]  /*0cb0*/  SEL R13, R9, RZ, P0 ;  /* 0x000000ff090d7207 */ /* 0x004fe40000000000 */
[----:B------:R-:W-:Y:S02]  /*0cc0*/  SEL R12, R8, RZ, P0 ;  /* 0x000000ff080c7207 */ /* 0x000fe40000000000 */
[----:B------:R-:W-:Y:S02]  /*0cd0*/  SHF.R.U32.HI R9, RZ, 0x1b, R13 ;  /* 0x0000001bff097819 */ /* 0x000fe4000001160d */
[----:B------:R-:W-:Y:S02]  /*0ce0*/  LEA R8, P3, R12, UR6, 0x2 ;  /* 0x000000060c087c11 */ /* 0x000fe4000f8610ff */
[----:B------:R-:W-:-:S02]  /*0cf0*/  LOP3.LUT R9, R9, 0x10, RZ, 0xc0, !PT ;  /* 0x0000001009097812 */ /* 0x000fc400078ec0ff */
[----:B------:R-:W-:Y:S01]  /*0d00*/  LEA.HI.X R12, R12, UR7, R13, 0x2, P3 ;  /* 0x000000070c0c7c11 */ /* 0x000fe200098f140d */
[----:B------:R-:W-:Y:S01]  /*0d10*/  IMAD.HI R13, R0, 0x2aaaaaab, RZ ;  /* 0x2aaaaaab000d7827 */ /* 0x000fe200078e02ff */
[----:B------:R-:W-:-:S04]  /*0d20*/  IADD3 R8, P3, P4, R30, R8, R9 ;  /* 0x000000081e087210 */ /* 0x000fc80007c7e009 */
[----:B------:R-:W-:Y:S02]  /*0d30*/  IADD3.X R9, R31, R12, RZ, P3, P4 ;  /* 0x0000000c1f097210 */ /* 0x000fe40001fe84ff */
[----:B------:R-:W-:Y:S02]  /*0d40*/  SHF.R.U32.HI R12, RZ, 0x1f, R13 ;  /* 0x0000001fff0c7819 */ /* 0x000fe4000001160d */
[----:B------:R-:W-:Y:S02]  /*0d50*/  SEL R33, R11, RZ, P0 ;  /* 0x000000ff0b217207 */ /* 0x000fe40000000000 */
[----:B------:R-:W-:Y:S02]  /*0d60*/  LEA.HI.SX32 R12, R13, R12, 0x13 ;  /* 0x0000000c0d0c7211 */ /* 0x000fe400078f9aff */
[----:B------:R-:W-:Y:S02]  /*0d70*/  SEL R13, R10, RZ, P0 ;  /* 0x000000ff0a0d7207 */ /* 0x000fe40000000000 */
[----:B------:R-:W-:-:S02]  /*0d80*/  SHF.R.U32.HI R11, RZ, 0x1b, R33 ;  /* 0x0000001bff0b7819 */ /* 0x000fc40000011621 */
[----:B------:R-:W-:Y:S02]  /*0d90*/  LEA R10, P3, R13, UR6, 0x2 ;  /* 0x000000060d0a7c11 */ /* 0x000fe4000f8610ff */
[----:B------:R-:W-:Y:S02]  /*0da0*/  LOP3.LUT R11, R11, 0x10, RZ, 0xc0, !PT ;  /* 0x000000100b0b7812 */ /* 0x000fe400078ec0ff */
[----:B------:R-:W-:Y:S02]  /*0db0*/  LEA.HI.X R13, R13, UR7, R33, 0x2, P3 ;  /* 0x000000070d0d7c11 */ /* 0x000fe400098f1421 */
[----:B------:R-:W-:Y:S01]  /*0dc0*/  IADD3 R10, P3, P4, R30, R10, R11 ;  /* 0x0000000a1e0a7210 */ /* 0x000fe20007c7e00b */
[----:B------:R-:W-:-:S03]  /*0dd0*/  IMAD.WIDE R8, R25, 0x4, R8 ;  /* 0x0000000419087825 */ /* 0x000fc600078e0208 */
[----:B------:R-:W-:Y:S01]  /*0de0*/  IADD3.X R11, R31, R13, RZ, P3, P4 ;  /* 0x0000000d1f0b7210 */ /* 0x000fe20001fe84ff */
[----:B------:R-:W-:-:S04]  /*0df0*/  IMAD.SHL.U32 R12, R12, 0x2000, RZ ;  /* 0x000020000c0c7824 */ /* 0x000fc800078e00ff */
[----:B------:R-:W-:-:S04]  /*0e00*/  IMAD.WIDE R8, R12, 0x4, R8 ;  /* 0x000000040c087825 */ /* 0x000fc800078e0208 */
[----:B------:R-:W-:Y:S01]  /*0e10*/  IMAD.WIDE R10, R25, 0x4, R10 ;  /* 0x00000004190a7825 */ /* 0x000fe200078e020a */
[----:B------:R0:W2:Y:S03]  /*0e20*/  @P0 LDG.E.EL R32, desc[UR4][R8.64] ;  /* 0x0000000408200981 */ /* 0x0000a6000c2e1900 */
[----:B------:R-:W-:Y:S02]  /*0e30*/  IMAD.MOV.U32 R33, RZ, RZ, RZ ;  /* 0x000000ffff217224 */ /* 0x000fe400078e00ff */
[----:B0-----:R-:W-:Y:S01]  /*0e40*/  IMAD.WIDE R8, R12, 0x4, R10 ;  /* 0x000000040c087825 */ /* 0x001fe200078e020a */
[----:B------:R-:W-:-:S04]  /*0e50*/  CS2R R10, SRZ ;  /* 0x00000000000a7805 */ /* 0x000fc8000001ff00 */
[----:B------:R0:W2:Y:S02]  /*0e60*/  @P0 LDG.E.EL R33, desc[UR4][R8.64] ;  /* 0x0000000408210981 */ /* 0x0000a4000c2e1900 */
[----:B0-----:R-:W-:-:S06]  /*0e70*/  CS2R R8, SRZ ;  /* 0x0000000000087805 */ /* 0x001fcc000001ff00 */
[----:B------:R-:W2:Y:S01]  /*0e80*/  @P0 LDG.E.EL.128 R8, desc[UR4][R34.64] ;  /* 0x0000000422080981 */ /* 0x000ea2000c2e1d00 */
[----:B------:R-:W-:Y:S02]  /*0e90*/  ISETP.GE.AND P3, PT, R29, 0x100, PT ;  /* 0x000001001d00780c */ /* 0x000fe40003f66270 */
[----:B--2---:R-:W-:Y:S02]  /*0ea0*/  SEL R36, R8, RZ, P0 ;  /* 0x000000ff08247207 */ /* 0x004fe40000000000 */
[----:B------:R-:W-:Y:S02]  /*0eb0*/  SEL R13, R9, RZ, P0 ;  /* 0x000000ff090d7207 */ /* 0x000fe40000000000 */
[----:B------:R-:W-:-:S04]  /*0ec0*/  LEA R29, P4, R36, UR6, 0x2 ;  /* 0x00000006241d7c11 */ /* 0x000fc8000f8810ff */
[--C-:B------:R-:W-:Y:S02]  /*0ed0*/  LEA.HI.X R36, R36, UR7, R13.reuse, 0x2, P4 ;  /* 0x0000000724247c11 */ /* 0x100fe4000a0f140d */
[----:B------:R-:W-:Y:S02]  /*0ee0*/  SHF.R.U32.HI R13, RZ, 0x1b, R13 ;  /* 0x0000001bff0d7819 */ /* 0x000fe4000001160d */
[----:B------:R-:W-:Y:S02]  /*0ef0*/  SEL R10, R10, RZ, P0 ;  /* 0x000000ff0a0a7207 */ /* 0x000fe40000000000 */
[----:B------:R-:W-:Y:S02]  /*0f00*/  LOP3.LUT R9, R13, 0x10, RZ, 0xc0, !PT ;  /* 0x000000100d097812 */ /* 0x000fe400078ec0ff */
[----:B------:R-:W-:Y:S02]  /*0f10*/  SEL R13, R11, RZ, P0 ;  /* 0x000000ff0b0d7207 */ /* 0x000fe40000000000 */
[----:B------:R-:W-:-:S02]  /*0f20*/  LEA R11, P6, R10, UR6, 0x2 ;  /* 0x000000060a0b7c11 */ /* 0x000fc4000f8c10ff */
[----:B------:R-:W-:Y:S02]  /*0f30*/  IADD3 R8, P4, P5, R30, R29, R9 ;  /* 0x0000001d1e087210 */ /* 0x000fe40007d9e009 */
[--C-:B------:R-:W-:Y:S02]  /*0f40*/  LEA.HI.X R10, R10, UR7, R13.reuse, 0x2, P6 ;  /* 0x000000070a0a7c11 */ /* 0x100fe4000b0f140d */
[----:B------:R-:W-:Y:S02]  /*0f50*/  SHF.R.U32.HI R13, RZ, 0x1b, R13 ;  /* 0x0000001bff0d7819 */ /* 0x000fe4000001160d */
[----:B------:R-:W-:Y:S02]  /*0f60*/  IADD3.X R9, R31, R36, RZ, P4, P5 ;  /* 0x000000241f097210 */ /* 0x000fe400027ea4ff */
[----:B------:R-:W-:Y:S01]  /*0f70*/  LOP3.LUT R13, R13, 0x10, RZ, 0xc0, !PT ;  /* 0x000000100d0d7812 */ /* 0x000fe200078ec0ff */
[----:B------:R-:W-:-:S03]  /*0f80*/  IMAD.WIDE R8, R25, 0x4, R8 ;  /* 0x0000000419087825 */ /* 0x000fc600078e0208 */
[----:B------:R-:W-:-:S04]  /*0f90*/  IADD3 R30, P4, P5, R30, R11, R13 ;  /* 0x0000000b1e1e7210 */ /* 0x000fc80007d9e00d */
[----:B------:R-:W-:Y:S01]  /*0fa0*/  IADD3.X R31, R31, R10, RZ, P4, P5 ;  /* 0x0000000a1f1f7210 */ /* 0x000fe200027ea4ff */
[----:B------:R-:W-:Y:S01]  /*0fb0*/  IMAD.WIDE R36, R12, 0x4, R8 ;  /* 0x000000040c247825 */ /* 0x000fe200078e0208 */
[----:B------:R-:W-:Y:S02]  /*0fc0*/  CS2R R8, SRZ ;  /* 0x0000000000087805 */ /* 0x000fe4000001ff00 */
[----:B------:R-:W-:-:S06]  /*0fd0*/  CS2R R10, SRZ ;  /* 0x00000000000a7805 */ /* 0x000fcc000001ff00 */
[----:B------:R0:W2:Y:S01]  /*0fe0*/  @P1 LDG.E.EL.128 R8, desc[UR4][R14.64] ;  /* 0x000000040e081981 */ /* 0x0000a2000c2e1d00 */
[----:B------:R-:W-:-:S06]  /*0ff0*/  IMAD.MOV.U32 R29, RZ, RZ, RZ ;  /* 0x000000ffff1d7224 */ /* 0x000fcc00078e00ff */
[----:B------:R1:W3:Y:S01]  /*1000*/  @P0 LDG.E.EL R29, desc[UR4][R36.64] ;  /* 0x00000004241d0981 */ /* 0x0002e2000c2e1900 */
[----:B0-----:R-:W-:-:S04]  /*1010*/  VIADD R14, R0, 0x200 ;  /* 0x00000200000e7836 */ /* 0x001fc80000000000 */
[----:B-1----:R-:W-:Y:S01]  /*1020*/  IMAD.HI R36, R14, 0x2aaaaaab, RZ ;  /* 0x2aaaaaab0e247827 */ /* 0x002fe200078e02ff */
[----:B--2---:R-:W-:Y:S02]  /*1030*/  SEL R8, R8, RZ, P1 ;  /* 0x000000ff08087207 */ /* 0x004fe40000800000 */
[----:B------:R-:W-:Y:S02]  /*1040*/  SEL R15, R9, RZ, P1 ;  /* 0x000000ff090f7207 */ /* 0x000fe40000800000 */
[----:B------:R-:W-:-:S04]  /*1050*/  LEA R13, P4, R8, UR6, 0x2 ;  /* 0x00000006080d7c11 */ /* 0x000fc8000f8810ff */
[--C-:B------:R-:W-:Y:S02]  /*1060*/  LEA.HI.X R9, R8, UR7, R15.reuse, 0x2, P4 ;  /* 0x0000000708097c11 */ /* 0x100fe4000a0f140f */
[----:B------:R-:W-:-:S04]  /*1070*/  SHF.R.U32.HI R8, RZ, 0x1b, R15 ;  /* 0x0000001bff087819 */ /* 0x000fc8000001160f */
[----:B------:R-:W-:-:S04]  /*1080*/  LOP3.LUT R8, R8, 0x10, RZ, 0xc0, !PT ;  /* 0x0000001008087812 */ /* 0x000fc800078ec0ff */
[----:B------:R-:W-:Y:S02]  /*1090*/  IADD3 R8, P4, P5, R20, R13, R8 ;  /* 0x0000000d14087210 */ /* 0x000fe40007d9e008 */
[----:B------:R-:W-:-:S04]  /*10a0*/  SHF.R.U32.HI R13, RZ, 0x1f, R36 ;  /* 0x0000001fff0d7819 */ /* 0x000fc80000011624 */
[----:B------:R-:W-:Y:S01]  /*10b0*/  LEA.HI.SX32 R13, R36, R13, 0x13 ;  /* 0x0000000d240d7211 */ /* 0x000fe200078f9aff */
[----:B------:R-:W-:Y:S01]  /*10c0*/  IMAD.WIDE R36, R25, 0x4, R30 ;  /* 0x0000000419247825 */ /* 0x000fe200078e021e */
[----:B------:R-:W-:-:S03]  /*10d0*/  CS2R R14, SRZ ;  /* 0x00000000000e7805 */ /* 0x000fc6000001ff00 */
[----:B------:R-:W-:Y:S02]  /*10e0*/  IMAD.SHL.U32 R31, R13, 0x2000, RZ ;  /* 0x000020000d1f7824 */ /* 0x000fe400078e00ff */
[----:B------:R-:W-:Y:S01]  /*10f0*/  IMAD.WIDE R36, R12, 0x4, R36 ;  /* 0x000000040c247825 */ /* 0x000fe200078e0224 */
[----:B------:R-:W-:-:S06]  /*1100*/  CS2R R12, SRZ ;  /* 0x00000000000c7805 */ /* 0x000fcc000001ff00 */
[----:B------:R0:W2:Y:S01]  /*1110*/  @P1 LDG.E.EL.128 R12, desc[UR4][R34.64] ;  /* 0x00000004220c1981 */ /* 0x0000a2000c2e1d00 */
[----:B------:R-:W-:-:S03]  /*1120*/  IADD3.X R9, R21, R9, RZ, P4, P5 ;  /* 0x0000000915097210 */ /* 0x000fc600027ea4ff */
[----:B------:R-:W-:Y:S01]  /*1130*/  IMAD.WIDE R8, R22, 0x4, R8 ;  /* 0x0000000416087825 */ /* 0x000fe200078e0208 */
[----:B------:R-:W-:-:S03]  /*1140*/  SEL R10, R10, RZ, P1 ;  /* 0x000000ff0a0a7207 */ /* 0x000fc60000800000 */
[----:B------:R-:W-:Y:S02]  /*1150*/  IMAD.MOV.U32 R25, RZ, RZ, RZ ;  /* 0x000000ffff197224 */ /* 0x000fe400078e00ff */
[----:B------:R-:W-:Y:S01]  /*1160*/  IMAD.WIDE R8, R31, 0x4, R8 ;  /* 0x000000041f087825 */ /* 0x000fe200078e0208 */
[----:B0-----:R-:W-:-:S04]  /*1170*/  SEL R35, R11, RZ, P1 ;  /* 0x000000ff0b237207 */ /* 0x001fc80000800000 */
[----:B------:R0:W3:Y:S01]  /*1180*/  @P1 LDG.E.EL R25, desc[UR4][R8.64] ;  /* 0x0000000408191981 */ /* 0x0000e2000c2e1900 */
[----:B------:R-:W-:-:S06]  /*1190*/  IMAD.MOV.U32 R30, RZ, RZ, RZ ;  /* 0x000000ffff1e7224 */ /* 0x000fcc00078e00ff */
[----:B------:R1:W3:Y:S01]  /*11a0*/  @P0 LDG.E.EL R30, desc[UR4][R36.64] ;  /* 0x00000004241e0981 */ /* 0x0002e2000c2e1900 */
[----:B0-----:R-:W-:-:S04]  /*11b0*/  LEA R9, P4, R10, UR6, 0x2 ;  /* 0x000000060a097c11 */ /* 0x001fc8000f8810ff */
[--C-:B------:R-:W-:Y:S02]  /*11c0*/  LEA.HI.X R11, R10, UR7, R35.reuse, 0x2, P4 ;  /* 0x000000070a0b7c11 */ /* 0x100fe4000a0f1423 */
[----:B------:R-:W-:-:S04]  /*11d0*/  SHF.R.U32.HI R10, RZ, 0x1b, R35 ;  /* 0x0000001bff0a7819 */ /* 0x000fc80000011623 */
[----:B------:R-:W-:-:S04]  /*11e0*/  LOP3.LUT R10, R10, 0x10, RZ, 0xc0, !PT ;  /* 0x000000100a0a7812 */ /* 0x000fc800078ec0ff */
[----:B------:R-:W-:-:S04]  /*11f0*/  IADD3 R10, P4, P5, R20, R9, R10 ;  /* 0x00000009140a7210 */ /* 0x000fc80007d9e00a */
[----:B------:R-:W-:-:S03]  /*1200*/  IADD3.X R11, R21, R11, RZ, P4, P5 ;  /* 0x0000000b150b7210 */ /* 0x000fc600027ea4ff */
[----:B------:R-:W-:-:S04]  /*1210*/  IMAD.WIDE R10, R22, 0x4, R10 ;  /* 0x00000004160a7825 */ /* 0x000fc800078e020a */
[----:B------:R-:W-:Y:S01]  /*1220*/  IMAD.WIDE R10, R31, 0x4, R10 ;  /* 0x000000041f0a7825 */ /* 0x000fe200078e020a */
[----:B------:R-:W-:Y:S02]  /*1230*/  LEA.HI R16, R16, R16, RZ, 0x3 ;  /* 0x0000001010107211 */ /* 0x000fe400078f18ff */
[----:B--2---:R-:W-:Y:S02]  /*1240*/  SEL R8, R13, RZ, P1 ;  /* 0x000000ff0d087207 */ /* 0x004fe40000800000 */
[----:B-1----:R-:W-:Y:S02]  /*1250*/  SEL R37, R12, RZ, P1 ;  /* 0x000000ff0c257207 */ /* 0x002fe40000800000 */
[----:B------:R-:W-:Y:S02]  /*1260*/  SHF.R.U32.HI R9, RZ, 0x1b, R8 ;  /* 0x0000001bff097819 */ /* 0x000fe40000011608 */
[----:B------:R-:W-:Y:S02]  /*1270*/  LEA R13, P6, R37, UR6, 0x2 ;  /* 0x00000006250d7c11 */ /* 0x000fe4000f8c10ff */
[----:B------:R-:W-:-:S02]  /*1280*/  LOP3.LUT R9, R9, 0x10, RZ, 0xc0, !PT ;  /* 0x0000001009097812 */ /* 0x000fc400078ec0ff */
[----:B------:R-:W-:Y:S02]  /*1290*/  SEL R15, R15, RZ, P1 ;  /* 0x000000ff0f0f7207 */ /* 0x000fe40000800000 */
[----:B------:R-:W-:Y:S02]  /*12a0*/  SEL R12, R14, RZ, P1 ;  /* 0x000000ff0e0c7207 */ /* 0x000fe40000800000 */
[----:B------:R-:W-:Y:S02]  /*12b0*/  LEA.HI.X R14, R37, UR7, R8, 0x2, P6 ;  /* 0x00000007250e7c11 */ /* 0x000fe4000b0f1408 */
[----:B------:R-:W-:Y:S01]  /*12c0*/  IADD3 R8, P5, P6, R20, R13, R9 ;  /* 0x0000000d14087210 */ /* 0x000fe20007ebe009 */
[----:B------:R-:W0:Y:S01]  /*12d0*/  LDC.64 R36, c[0x0][0x240] ;  /* 0x00009000ff247b82 */ /* 0x000e220000000a00 */
[----:B------:R-:W-:Y:S02]  /*12e0*/  SHF.R.U32.HI R13, RZ, 0x1b, R15 ;  /* 0x0000001bff0d7819 */ /* 0x000fe4000001160f */
[----:B------:R-:W-:-:S02]  /*12f0*/  LEA R34, P4, R12, UR6, 0x2 ;  /* 0x000000060c227c11 */ /* 0x000fc4000f8810ff */
[----:B------:R-:W-:Y:S02]  /*1300*/  LOP3.LUT R13, R13, 0x10, RZ, 0xc0, !PT ;  /* 0x000000100d0d7812 */ /* 0x000fe400078ec0ff */
[----:B------:R-:W-:Y:S02]  /*1310*/  IADD3.X R9, R21, R14, RZ, P5, P6 ;  /* 0x0000000e15097210 */ /* 0x000fe40002fec4ff */
[----:B------:R-:W-:Y:S02]  /*1320*/  IADD3 R20, P5, P6, R20, R34, R13 ;  /* 0x0000002214147210 */ /* 0x000fe40007ebe00d */
[----:B------:R-:W-:-:S04]  /*1330*/  LEA.HI.X R12, R12, UR7, R15, 0x2, P4 ;  /* 0x000000070c0c7c11 */ /* 0x000fc8000a0f140f */
[----:B------:R-:W-:Y:S01]  /*1340*/  IADD3.X R21, R21, R12, RZ, P5, P6 ;  /* 0x0000000c15157210 */ /* 0x000fe20002fec4ff */
[----:B------:R-:W-:Y:S01]  /*1350*/  IMAD.WIDE R8, R22, 0x4, R8 ;  /* 0x0000000416087825 */ /* 0x000fe200078e0208 */
[----:B------:R-:W-:-:S03]  /*1360*/  SHF.R.S32.HI R13, RZ, 0x1f, R0 ;  /* 0x0000001fff0d7819 */ /* 0x000fc60000011400 */
[----:B------:R-:W-:Y:S01]  /*1370*/  IMAD.WIDE R20, R22, 0x4, R20 ;  /* 0x0000000416147825 */ /* 0x000fe200078e0214 */
[----:B------:R-:W-:Y:S02]  /*1380*/  LEA.HI R14, R13, R0, RZ, 0x3 ;  /* 0x000000000d0e7211 */ /* 0x000fe400078f18ff */
[----:B------:R-:W-:Y:S01]  /*1390*/  CS2R R34, SRZ ;  /* 0x0000000000227805 */ /* 0x000fe2000001ff00 */
[----:B------:R-:W-:Y:S01]  /*13a0*/  IMAD.WIDE R12, R31, 0x4, R8 ;  /* 0x000000041f0c7825 */ /* 0x000fe200078e0208 */
[----:B------:R-:W-:-:S03]  /*13b0*/  LOP3.LUT R15, R14, 0xfffffff8, RZ, 0xc0, !PT ;  /* 0xfffffff80e0f7812 */ /* 0x000fc600078ec0ff */
[----:B------:R-:W-:Y:S01]  /*13c0*/  IMAD.WIDE R8, R31, 0x4, R20 ;  /* 0x000000041f087825 */ /* 0x000fe200078e0214 */
[----:B------:R1:W2:Y:S03]  /*13d0*/  @P1 LDG.E.EL R34, desc[UR4][R10.64] ;  /* 0x000000040a221981 */ /* 0x0002a6000c2e1900 */
[----:B------:R-:W-:Y:S02]  /*13e0*/  IMAD.MOV.U32 R20, RZ, RZ, RZ ;  /* 0x000000ffff147224 */ /* 0x000fe400078e00ff */
[----:B------:R-:W-:-:S04]  /*13f0*/  IMAD.IADD R15, R0, 0x1, -R15 ;  /* 0x00000001000f7824 */ /* 0x000fc800078e0a0f */
[----:B------:R0:W2:Y:S01]  /*1400*/  @P1 LDG.E.EL R20, desc[UR4][R8.64] ;  /* 0x0000000408141981 */ /* 0x0000a2000c2e1900 */
[----:B-1----:R-:W-:Y:S01]  /*1410*/  CS2R R10, SRZ ;  /* 0x00000000000a7805 */ /* 0x002fe2000001ff00 */
[----:B0-----:R-:W-:Y:S01]  /*1420*/  IMAD.WIDE R36, R15, 0x4, R36 ;  /* 0x000000040f247825 */ /* 0x001fe200078e0224 */
[----:B------:R-:W-:Y:S02]  /*1430*/  SHF.R.S32.HI R22, RZ, 0x3, R14 ;  /* 0x00000003ff167819 */ /* 0x000fe4000001140e */
[----:B------:R-:W-:Y:S01]  /*1440*/  CS2R R8, SRZ ;  /* 0x0000000000087805 */ /* 0x000fe2000001ff00 */
[----:B------:R-:W-:Y:S01]  /*1450*/  IMAD.MOV.U32 R31, RZ, RZ, RZ ;  /* 0x000000ffff1f7224 */ /* 0x000fe200078e00ff */
[----:B------:R-:W-:-:S04]  /*1460*/  LOP3.LUT R15, R16, 0xfffffff8, RZ, 0xc0, !PT ;  /* 0xfffffff8100f7812 */ /* 0x000fc800078ec0ff */
[----:B------:R-:W2:Y:S01]  /*1470*/  @P0 LDG.E.EL.128 R8, desc[UR4][R36.64] ;  /* 0x0000000424080981 */ /* 0x000ea2000c2e1d00 */
[----:B------:R-:W-:Y:S01]  /*1480*/  IMAD.IADD R22, R22, 0x1, -R15 ;  /* 0x0000000116167824 */ /* 0x000fe200078e0a0f */
[----:B------:R-:W-:Y:S02]  /*1490*/  CS2R R14, SRZ ;  /* 0x00000000000e7805 */ /* 0x000fe4000001ff00 */
[----:B------:R0:W2:Y:S02]  /*14a0*/  @P1 LDG.E.EL R31, desc[UR4][R12.64] ;  /* 0x000000040c1f1981 */ /* 0x0000a4000c2e1900 */
[----:B0-----:R-:W-:-:S06]  /*14b0*/  CS2R R12, SRZ ;  /* 0x00000000000c7805 */ /* 0x001fcc000001ff00 */
[----:B------:R0:W2:Y:S01]  /*14c0*/  @P1 LDG.E.EL.128 R12, desc[UR4][R36.64] ;  /* 0x00000004240c1981 */ /* 0x0000a2000c2e1d00 */
[----:B------:R-:W-:Y:S02]  /*14d0*/  SEL R5, R5, RZ, P0 ;  /* 0x000000ff05057207 */ /* 0x000fe40000000000 */
[----:B------:R-:W-:Y:S02]  /*14e0*/  SEL R32, R32, RZ, P0 ;  /* 0x000000ff20207207 */ /* 0x000fe40000000000 */
[----:B----4-:R-:W-:Y:S02]  /*14f0*/  SEL R2, R2, RZ, P0 ;  /* 0x000000ff02027207 */ /* 0x010fe40000000000 */
[----:B------:R-:W-:Y:S01]  /*1500*/  SEL R33, R33, RZ, P0 ;  /* 0x000000ff21217207 */ /* 0x000fe20000000000 */
[----:B------:R-:W-:Y:S01]  /*1510*/  FADD R16, -R5, R32 ;  /* 0x0000002005107221 */ /* 0x000fe20000000100 */
[----:B0-----:R-:W0:Y:S01]  /*1520*/  LDC.64 R36, c[0x0][0x248] ;  /* 0x00009200ff247b82 */ /* 0x001e220000000a00 */
[----:B-----5:R-:W-:-:S02]  /*1530*/  SEL R18, R18, RZ, P0 ;  /* 0x000000ff12127207 */ /* 0x020fc40000000000 */
[----:B------:R-:W-:Y:S01]  /*1540*/  FADD R21, -R2, R33 ;  /* 0x0000002102157221 */ /* 0x000fe20000000100 */
[----:B---3--:R-:W-:Y:S02]  /*1550*/  SEL R29, R29, RZ, P0 ;  /* 0x000000ff1d1d7207 */ /* 0x008fe40000000000 */
[----:B------:R-:W-:Y:S01]  /*1560*/  SEL R24, R24, RZ, P1 ;  /* 0x000000ff18187207 */ /* 0x000fe20000800000 */
[----:B------:R-:W-:Y:S02]  /*1570*/  IMAD R26, R7, 0x40, R26 ;  /* 0x00000040071a7824 */ /* 0x000fe400078e021a */
[----:B------:R-:W-:Y:S01]  /*1580*/  FADD R29, -R18, R29 ;  /* 0x0000001d121d7221 */ /* 0x000fe20000000100 */
[----:B------:R-:W-:Y:S02]  /*1590*/  SEL R32, R19, RZ, P0 ;  /* 0x000000ff13207207 */ /* 0x000fe40000000000 */
[----:B------:R-:W-:-:S05]  /*15a0*/  SEL R19, R30, RZ, P0 ;  /* 0x000000ff1e137207 */ /* 0x000fca0000000000 */
[----:B------:R-:W-:Y:S01]  /*15b0*/  FADD R19, -R32, R19 ;  /* 0x0000001320137221 */ /* 0x000fe20000000100 */
[----:B------:R-:W-:Y:S01]  /*15c0*/  IMAD.MOV.U32 R33, RZ, RZ, RZ ;  /* 0x000000ffff217224 */ /* 0x000fe200078e00ff */
[----:B--2---:R-:W-:Y:S02]  /*15d0*/  SEL R8, R8, RZ, P0 ;  /* 0x000000ff08087207 */ /* 0x004fe40000000000 */
[----:B------:R-:W-:-:S03]  /*15e0*/  SEL R9, R9, RZ, P0 ;  /* 0x000000ff09097207 */ /* 0x000fc60000000000 */
[----:B------:R-:W-:Y:S01]  /*15f0*/  FFMA R16, R16, R8, R5 ;  /* 0x0000000810107223 */ /* 0x000fe20000000005 */
[----:B------:R-:W-:Y:S02]  /*1600*/  SEL R5, R6, RZ, P1 ;  /* 0x000000ff06057207 */ /* 0x000fe40000800000 */
[----:B------:R-:W-:Y:S01]  /*1610*/  SEL R6, R17, RZ, P1 ;  /* 0x000000ff11067207 */ /* 0x000fe20000800000 */
[----:B------:R-:W-:Y:S01]  /*1620*/  FFMA R21, R21, R9, R2 ;  /* 0x0000000915157223 */ /* 0x000fe20000000002 */
[----:B------:R-:W-:Y:S01]  /*1630*/  SEL R17, R34, RZ, P1 ;  /* 0x000000ff22117207 */ /* 0x000fe20000800000 */
[----:B------:R-:W1:Y:S01]  /*1640*/  LDC.64 R8, c[0x0][0x218] ;  /* 0x00008600ff087b82 */ /* 0x000e620000000a00 */
[----:B------:R-:W-:Y:S02]  /*1650*/  SEL R31, R31, RZ, P1 ;  /* 0x000000ff1f1f7207 */ /* 0x000fe40000800000 */
[----:B------:R-:W-:Y:S01]  /*1660*/  SEL R10, R10, RZ, P0 ;  /* 0x000000ff0a0a7207 */ /* 0x000fe20000000000 */
[----:B------:R-:W-:-:S02]  /*1670*/  FADD R17, -R6, R17 ;  /* 0x0000001106117221 */ /* 0x000fc40000000100 */
[----:B------:R-:W-:Y:S01]  /*1680*/  FADD R31, -R24, R31 ;  /* 0x0000001f181f7221 */ /* 0x000fe20000000100 */
[----:B------:R-:W-:Y:S02]  /*1690*/  SEL R13, R13, RZ, P1 ;  /* 0x000000ff0d0d7207 */ /* 0x000fe40000800000 */
[----:B------:R-:W-:Y:S01]  /*16a0*/  SEL R7, R14, RZ, P1 ;  /* 0x000000ff0e077207 */ /* 0x000fe20000800000 */
[----:B------:R-:W-:Y:S01]  /*16b0*/  FFMA R2, R29, R10, R18 ;  /* 0x0000000a1d027223 */ /* 0x000fe20000000012 */
[----:B------:R-:W-:Y:S01]  /*16c0*/  SEL R10, R25, RZ, P1 ;  /* 0x000000ff190a7207 */ /* 0x000fe20000800000 */
[----:B------:R-:W-:Y:S02]  /*16d0*/  FFMA R14, R17, R13, R6 ;  /* 0x0000000d110e7223 */ /* 0x000fe40000000006 */
[----:B------:R-:W-:Y:S01]  /*16e0*/  FFMA R13, R31, R7, R24 ;  /* 0x000000071f0d7223 */ /* 0x000fe20000000018 */
[----:B------:R-:W-:Y:S01]  /*16f0*/  SEL R11, R11, RZ, P0 ;  /* 0x000000ff0b0b7207 */ /* 0x000fe20000000000 */
[----:B------:R-:W2:Y:S01]  /*1700*/  LDC.64 R24, c[0x0][0x210] ;  /* 0x00008400ff187b82 */ /* 0x000ea20000000a00 */
[----:B------:R-:W-:Y:S01]  /*1710*/  SEL R12, R12, RZ, P1 ;  /* 0x000000ff0c0c7207 */ /* 0x000fe20000800000 */
[----:B------:R-:W-:-:S02]  /*1720*/  FADD R10, -R5, R10 ;  /* 0x0000000a050a7221 */ /* 0x000fc40000000100 */
[----:B------:R-:W-:Y:S02]  /*1730*/  FFMA R32, R19, R11, R32 ;  /* 0x0000000b13207223 */ /* 0x000fe40000000020 */
[----:B------:R-:W-:Y:S01]  /*1740*/  FFMA R12, R10, R12, R5 ;  /* 0x0000000c0a0c7223 */ /* 0x000fe20000000005 */
[----:B0-----:R-:W-:Y:S01]  /*1750*/  IMAD.WIDE R10, R22, 0x4, R36 ;  /* 0x00000004160a7825 */ /* 0x001fe200078e0224 */
[----:B------:R-:W-:-:S03]  /*1760*/  CS2R R30, SRZ ;  /* 0x00000000001e7805 */ /* 0x000fc6000001ff00 */
[----:B------:R-:W-:Y:S01]  /*1770*/  IMAD.MOV.U32 R29, RZ, RZ, RZ ;  /* 0x000000ffff1d7224 */ /* 0x000fe200078e00ff */
[----:B------:R-:W-:Y:S01]  /*1780*/  CS2R R6, SRZ ;  /* 0x0000000000067805 */ /* 0x000fe2000001ff00 */
[----:B------:R-:W-:Y:S01]  /*1790*/  IMAD.MOV.U32 R22, RZ, RZ, RZ ;  /* 0x000000ffff167224 */ /* 0x000fe200078e00ff */
[----:B------:R-:W3:Y:S01]  /*17a0*/  @P0 LDG.E.EL R35, desc[UR4][R10.64] ;  /* 0x000000040a230981 */ /* 0x000ee2000c2e1900 */
[----:B------:R-:W-:-:S03]  /*17b0*/  IMAD.WIDE R36, R4, 0x4, R36 ;  /* 0x0000000404247825 */ /* 0x000fc600078e0224 */
[----:B------:R-:W4:Y:S01]  /*17c0*/  @P0 LDG.E.EL R33, desc[UR4][R10.64] ;  /* 0x000000040a210981 */ /* 0x000f22000c2e1900 */
[----:B-1----:R-:W-:-:S03]  /*17d0*/  IMAD.WIDE R18, R27, 0x4, R8 ;  /* 0x000000041b127825 */ /* 0x002fc600078e0208 */
[----:B------:R-:W5:Y:S01]  /*17e0*/  @P1 LDG.E.EL R31, desc[UR4][R36.64] ;  /* 0x00000004241f1981 */ /* 0x000f62000c2e1900 */
[----:B------:R-:W-:Y:S02]  /*17f0*/  IMAD.MOV.U32 R4, RZ, RZ, RZ ;  /* 0x000000ffff047224 */ /* 0x000fe400078e00ff */
[----:B------:R-:W-:Y:S01]  /*1800*/  IMAD.MOV.U32 R5, RZ, RZ, RZ ;  /* 0x000000ffff057224 */ /* 0x000fe200078e00ff */
[----:B------:R-:W3:Y:S01]  /*1810*/  @P1 LDG.E.EL R30, desc[UR4][R36.64] ;  /* 0x00000004241e1981 */ /* 0x000ee2000c2e1900 */
[----:B------:R-:W-:-:S03]  /*1820*/  IMAD.MOV.U32 R17, RZ, RZ, RZ ;  /* 0x000000ffff117224 */ /* 0x000fc600078e00ff */
[----:B------:R-:W3:Y:S01]  /*1830*/  @P1 LDG.E.EL R29, desc[UR4][R36.64] ;  /* 0x00000004241d1981 */ /* 0x000ee2000c2e1900 */
[----:B------:R-:W-:-:S03]  /*1840*/  IMAD.MOV.U32 R34, RZ, RZ, RZ ;  /* 0x000000ffff227224 */ /* 0x000fc600078e00ff */
[----:B------:R0:W3:Y:S04]  /*1850*/  @P1 LDG.E.EL R22, desc[UR4][R36.64] ;  /* 0x0000000424161981 */ /* 0x0000e8000c2e1900 */
[----:B------:R-:W3:Y:S04]  /*1860*/  @P0 LDG.E.128 R4, desc[UR4][R18.64] ;  /* 0x0000000412040981 */ /* 0x000ee8000c1e1d00 */
[----:B------:R-:W4:Y:S01]  /*1870*/  @P0 LDG.E.EL R17, desc[UR4][R10.64] ;  /* 0x000000040a110981 */ /* 0x000f22000c2e1900 */
[----:B0-----:R-:W-:-:S03]  /*1880*/  IMAD.WIDE R36, R26, 0x4, R8 ;  /* 0x000000041a247825 */ /* 0x001fc600078e0208 */
[----:B------:R0:W5:Y:S01]  /*1890*/  @P0 LDG.E.EL R34, desc[UR4][R10.64] ;  /* 0x000000040a220981 */ /* 0x000162000c2e1900 */
[----:B------:R-:W-:-:S04]  /*18a0*/  IMAD R8, R3, -0xc000, R0 ;  /* 0xffff400003087824 */ /* 0x000fc800078e0200 */
[----:B------:R-:W-:Y:S01]  /*18b0*/  IMAD R27, R3, 0x4000, R8 ;  /* 0x00004000031b7824 */ /* 0x000fe200078e0208 */
[----:B------:R-:W-:Y:S02]  /*18c0*/  CS2R R8, SRZ ;  /* 0x0000000000087805 */ /* 0x000fe4000001ff00 */
[----:B0-----:R-:W-:Y:S01]  /*18d0*/  CS2R R10, SRZ ;  /* 0x00000000000a7805 */ /* 0x001fe2000001ff00 */
[----:B--2---:R-:W-:-:S05]  /*18e0*/  IMAD.WIDE R26, R27, 0x4, R24 ;  /* 0x000000041b1a7825 */ /* 0x004fca00078e0218 */
[----:B------:R0:W2:Y:S01]  /*18f0*/  @!P2 LDG.E.128 R8, desc[UR4][R26.64] ;  /* 0x000000041a08a981 */ /* 0x0000a2000c1e1d00 */
[----:B------:R-:W-:Y:S02]  /*1900*/  CS2R R18, SRZ ;  /* 0x0000000000127805 */ /* 0x000fe4000001ff00 */
[----:B0-----:R-:W-:Y:S02]  /*1910*/  CS2R R26, SRZ ;  /* 0x00000000001a7805 */ /* 0x001fe4000001ff00 */
[----:B---3--:R-:W-:Y:S02]  /*1920*/  SEL R3, R4, RZ, P0 ;  /* 0x000000ff04037207 */ /* 0x008fe40000000000 */
[----:B----4-:R-:W-:-:S03]  /*1930*/  SEL R17, R17, RZ, P0 ;  /* 0x000000ff11117207 */ /* 0x010fc60000000000 */
[----:B------:R-:W-:Y:S01]  /*1940*/  FADD R16, -R3, R16 ;  /* 0x0000001003107221 */ /* 0x000fe20000000100 */
[----:B--2---:R-:W-:-:S03]  /*1950*/  SEL R8, R8, RZ, !P2 ;  /* 0x000000ff08087207 */ /* 0x004fc60005000000 */
[----:B------:R-:W-:Y:S01]  /*1960*/  @P2 FFMA R8, R16, R17, R3 ;  /* 0x0000001110082223 */ /* 0x000fe20000000003 */
[----:B------:R-:W-:Y:S02]  /*1970*/  IMAD.MOV.U32 R16, RZ, RZ, RZ ;  /* 0x000000ffff107224 */ /* 0x000fe400078e00ff */
[----:B------:R-:W-:-:S06]  /*1980*/  IMAD.MOV.U32 R17, RZ, RZ, RZ ;  /* 0x000000ffff117224 */ /* 0x000fcc00078e00ff */
[----:B------:R0:W2:Y:S02]  /*1990*/  @P1 LDG.E.128 R16, desc[UR4][R36.64] ;  /* 0x0000000424101981 */ /* 0x0000a4000c1e1d00 */
[----:B0-----:R-:W-:Y:S01]  /*19a0*/  IMAD.WIDE R36, R28, 0x4, R24 ;  /* 0x000000041c247825 */ /* 0x001fe200078e0218 */
[----:B------:R-:W-:-:S06]  /*19b0*/  CS2R R24, SRZ ;  /* 0x0000000000187805 */ /* 0x000fcc000001ff00 */
[----:B------:R0:W3:Y:S02]  /*19c0*/  @!P3 LDG.E.128 R24, desc[UR4][R36.64] ;  /* 0x000000042418b981 */ /* 0x0000e4000c1e1d00 */
[----:B0-----:R-:W0:Y:S01]  /*19d0*/  LDC.64 R36, c[0x0][0x250] ;  /* 0x00009400ff247b82 */ /* 0x001e220000000a00 */
[----:B------:R-:W-:Y:S02]  /*19e0*/  SEL R23, R23, RZ, P1 ;  /* 0x000000ff17177207 */ /* 0x000fe40000800000 */
[----:B------:R-:W-:Y:S02]  /*19f0*/  SEL R20, R20, RZ, P1 ;  /* 0x000000ff14147207 */ /* 0x000fe40000800000 */
[----:B------:R-:W-:Y:S02]  /*1a00*/  SEL R3, R15, RZ, P1 ;  /* 0x000000ff0f037207 */ /* 0x000fe40000800000 */
[----:B-----5:R-:W-:Y:S01]  /*1a10*/  SEL R34, R34, RZ, P0 ;  /* 0x000000ff22227207 */ /* 0x020fe20000000000 */
[----:B------:R-:W-:Y:S01]  /*1a20*/  FADD R20, -R23, R20 ;  /* 0x0000001417147221 */ /* 0x000fe20000000100 */
[----:B------:R-:W-:-:S02]  /*1a30*/  SEL R7, R7, RZ, P0 ;  /* 0x000000ff07077207 */ /* 0x000fc40000000000 */
[----:B------:R-:W-:Y:S01]  /*1a40*/  SEL R10, R10, RZ, !P2 ;  /* 0x000000ff0a0a7207 */ /* 0x000fe20005000000 */
[----:B------:R-:W-:Y:S01]  /*1a50*/  FFMA R3, R20, R3, R23 ;  /* 0x0000000314037223 */ /* 0x000fe20000000017 */
[----:B0-----:R-:W-:Y:S01]  /*1a60*/  IMAD.WIDE R36, R0, 0x4, R36 ;  /* 0x0000000400247825 */ /* 0x001fe200078e0224 */
[----:B------:R-:W-:Y:S02]  /*1a70*/  SEL R0, R5, RZ, P0 ;  /* 0x000000ff05007207 */ /* 0x000fe40000000000 */
[----:B------:R-:W-:-:S05]  /*1a80*/  SEL R5, R6, RZ, P0 ;  /* 0x000000ff06057207 */ /* 0x000fca0000000000 */
[----:B------:R-:W-:Y:S01]  /*1a90*/  FADD R6, -R5, R2 ;  /* 0x0000000205067221 */ /* 0x000fe20000000100 */
[----:B------:R-:W-:Y:S01]  /*1aa0*/  SEL R35, R35, RZ, P0 ;  /* 0x000000ff23237207 */ /* 0x000fe20000000000 */
[----:B------:R-:W-:Y:S01]  /*1ab0*/  FADD R21, -R0, R21 ;  /* 0x0000001500157221 */ /* 0x000fe20000000100 */
[----:B------:R-:W-:Y:S01]  /*1ac0*/  SEL R4, R33, RZ, P0 ;  /* 0x000000ff21047207 */ /* 0x000fe20000000000 */
[----:B------:R-:W-:Y:S01]  /*1ad0*/  @P2 FFMA R10, R6, R34, R5 ;  /* 0x00000022060a2223 */ /* 0x000fe20000000005 */
[----:B------:R-:W-:Y:S01]  /*1ae0*/  SEL R31, R31, RZ, P1 ;  /* 0x000000ff1f1f7207 */ /* 0x000fe20000800000 */
[----:B------:R-:W-:Y:S01]  /*1af0*/  FADD R32, -R7, R32 ;  /* 0x0000002007207221 */ /* 0x000fe20000000100 */
[----:B------:R-:W-:Y:S02]  /*1b00*/  SEL R30, R30, RZ, P1 ;  /* 0x000000ff1e1e7207 */ /* 0x000fe40000800000 */
[----:B------:R-:W-:Y:S02]  /*1b10*/  SEL R29, R29, RZ, P1 ;  /* 0x000000ff1d1d7207 */ /* 0x000fe40000800000 */
[----:B------:R-:W-:-:S02]  /*1b20*/  SEL R5, R22, RZ, P1 ;  /* 0x000000ff16057207 */ /* 0x000fc40000800000 */
[----:B------:R-:W-:Y:S01]  /*1b30*/  SEL R9, R9, RZ, !P2 ;  /* 0x000000ff09097207 */ /* 0x000fe20005000000 */
[----:B------:R-:W-:Y:S01]  /*1b40*/  @P2 FFMA R9, R21, R35, R0 ;  /* 0x0000002315092223 */ /* 0x000fe20000000000 */
[----:B------:R-:W-:Y:S01]  /*1b50*/  SEL R11, R11, RZ, !P2 ;  /* 0x000000ff0b0b7207 */ /* 0x000fe20005000000 */
[----:B------:R-:W-:-:S05]  /*1b60*/  @P2 FFMA R11, R32, R4, R7 ;  /* 0x00000004200b2223 */ /* 0x000fca0000000007 */
[----:B------:R-:W-:Y:S01]  /*1b70*/  STG.E.128 desc[UR4][R36.64], R8 ;  /* 0x0000000824007986 */ /* 0x000fe2000c101d04 */
[----:B--2---:R-:W-:Y:S02]  /*1b80*/  SEL R15, R16, RZ, P1 ;  /* 0x000000ff100f7207 */ /* 0x004fe40000800000 */
[----:B------:R-:W-:Y:S02]  /*1b90*/  SEL R17, R17, RZ, P1 ;  /* 0x000000ff11117207 */ /* 0x000fe40000800000 */
[----:B------:R-:W-:Y:S02]  /*1ba0*/  SEL R18, R18, RZ, P1 ;  /* 0x000000ff12127207 */ /* 0x000fe40000800000 */
[----:B------:R-:W-:Y:S01]  /*1bb0*/  SEL R2, R19, RZ, P1 ;  /* 0x000000ff13027207 */ /* 0x000fe20000800000 */
[----:B------:R-:W-:Y:S01]  /*1bc0*/  FADD R12, -R15, R12 ;  /* 0x0000000c0f0c7221 */ /* 0x000fe20000000100 */
[----:B------:R-:W-:Y:S01]  /*1bd0*/  FADD R14, -R17, R14 ;  /* 0x0000000e110e7221 */ /* 0x000fe20000000100 */
[----:B------:R-:W-:-:S02]  /*1be0*/  FADD R13, -R18, R13 ;  /* 0x0000000d120d7221 */ /* 0x000fc40000000100 */
[----:B------:R-:W-:Y:S01]  /*1bf0*/  FADD R3, -R2, R3 ;  /* 0x0000000302037221 */ /* 0x000fe20000000100 */
[----:B---3--:R-:W-:Y:S01]  /*1c00*/  SEL R24, R24, RZ, !P3 ;  /* 0x000000ff18187207 */ /* 0x008fe20005800000 */
[----:B------:R-:W-:Y:S01]  /*1c10*/  @P3 FFMA R24, R12, R31, R15 ;  /* 0x0000001f0c183223 */ /* 0x000fe2000000000f */
[----:B------:R-:W-:Y:S01]  /*1c20*/  SEL R25, R25, RZ, !P3 ;  /* 0x000000ff19197207 */ /* 0x000fe20005800000 */
[----:B------:R-:W-:Y:S01]  /*1c30*/  @P3 FFMA R25, R14, R30, R17 ;  /* 0x0000001e0e193223 */ /* 0x000fe20000000011 */
[----:B------:R-:W-:Y:S01]  /*1c40*/  SEL R26, R26, RZ, !P3 ;  /* 0x000000ff1a1a7207 */ /* 0x000fe20005800000 */
[----:B------:R-:W-:Y:S01]  /*1c50*/  @P3 FFMA R26, R13, R29, R18 ;  /* 0x0000001d0d1a3223 */ /* 0x000fe20000000012 */
[----:B------:R-:W-:Y:S01]  /*1c60*/  SEL R27, R27, RZ, !P3 ;  /* 0x000000ff1b1b7207 */ /* 0x000fe20005800000 */
[----:B------:R-:W-:-:S05]  /*1c70*/  @P3 FFMA R27, R3, R5, R2 ;  /* 0x00000005031b3223 */ /* 0x000fca0000000002 */
[----:B------:R-:W-:Y:S01]  /*1c80*/  STG.E.128 desc[UR4][R36.64+0x800], R24 ;  /* 0x0008001824007986 */ /* 0x000fe2000c101d04 */
[----:B------:R-:W-:Y:S05]  /*1c90*/  EXIT ;  /* 0x000000000000794d */ /* 0x000fea0003800000 */
.L_x_0:
[----:B------:R-:W-:-:S00]  /*1ca0*/  BRA `(.L_x_0) ;  /* 0xfffffffc00fc7947 */ /* 0x000fc0000383ffff */
[----:B------:R-:W-:-:S00]  /*1cb0*/  NOP ;  /* 0x0000000000007918 */ /* 0x000fc00000000000 */
        /* <DEDUP_REMOVED lines=12> */
.L_x_1:


//--------------------- .nv.constant0.triton_poi_fused_cat_13 --------------------------
	.section	.nv.constant0.triton_poi_fused_cat_13,"a",@progbits
	.sectionflags	@""
	.align	4
.nv.constant0.triton_poi_fused_cat_13:
	.zero		604
